//
// Generated by NVIDIA NVVM Compiler
//
// Compiler Build ID: CL-36424714
// Cuda compilation tools, release 13.0, V13.0.88
// Based on NVVM 20.0.0
//

.version 9.0
.target sm_100
.address_size 64

	// .globl	_Z9calculatePci
.func  (.param .align 16 .b8 func_retval0[16]) __internal_trig_reduction_slowpathd
(
	.param .b64 __internal_trig_reduction_slowpathd_param_0
)
;
.global .align 8 .b8 __cudart_i2opi_d[144] = {8, 93, 141, 31, 177, 95, 251, 107, 234, 146, 82, 138, 247, 57, 7, 61, 123, 241, 229, 235, 199, 186, 39, 117, 45, 234, 95, 158, 102, 63, 70, 79, 183, 9, 203, 39, 207, 126, 54, 109, 31, 109, 10, 90, 139, 17, 47, 239, 15, 152, 5, 222, 255, 151, 248, 31, 59, 40, 249, 189, 139, 95, 132, 156, 244, 57, 83, 131, 57, 214, 145, 57, 65, 126, 95, 180, 38, 112, 156, 233, 132, 68, 187, 46, 245, 53, 130, 232, 62, 167, 41, 177, 28, 235, 29, 254, 28, 146, 209, 9, 234, 46, 73, 6, 224, 210, 77, 66, 58, 110, 36, 183, 97, 197, 187, 222, 171, 99, 81, 254, 65, 144, 67, 60, 153, 149, 98, 219, 192, 221, 52, 245, 209, 87, 39, 252, 41, 21, 68, 78, 110, 131, 249, 162};
.global .align 16 .b8 __cudart_sin_cos_coeffs[128] = {70, 210, 176, 44, 241, 229, 90, 190, 146, 227, 172, 105, 227, 29, 199, 62, 161, 98, 219, 25, 160, 1, 42, 191, 24, 8, 17, 17, 17, 17, 129, 63, 84, 85, 85, 85, 85, 85, 197, 191, 0, 0, 0, 0, 0, 0, 0, 0, 0, 0, 0, 0, 0, 0, 0, 0, 100, 129, 253, 32, 131, 255, 168, 189, 40, 133, 239, 193, 167, 238, 33, 62, 217, 230, 6, 142, 79, 126, 146, 190, 233, 188, 221, 25, 160, 1, 250, 62, 71, 93, 193, 22, 108, 193, 86, 191, 81, 85, 85, 85, 85, 85, 165, 63, 0, 0, 0, 0, 0, 0, 224, 191, 0, 0, 0, 0, 0, 0, 240, 63};

.visible .entry _Z9calculatePci(
	.param .u64 .ptr .align 1 _Z9calculatePci_param_0,
	.param .u32 _Z9calculatePci_param_1
)
{
	.reg .pred 	%p<10>;
	.reg .b32 	%r<47>;
	.reg .b64 	%rd<9>;
	.reg .b64 	%fd<84>;

	ld.param.u64 	%rd2, [_Z9calculatePci_param_0];
	ld.param.u32 	%r15, [_Z9calculatePci_param_1];
	mov.u32 	%r16, %ntid.x;
	mov.u32 	%r17, %ntid.y;
	mov.u32 	%r18, %ctaid.x;
	mov.u32 	%r19, %tid.x;
	mov.u32 	%r20, %tid.y;
	mad.lo.s32 	%r21, %r18, %r17, %r20;
	mad.lo.s32 	%r1, %r21, %r16, %r19;
	setp.ge.s32 	%p1, %r1, %r15;
	@%p1 bra 	$L__BB0_13;
	cvta.to.global.u64 	%rd3, %rd2;
	mul.lo.s32 	%r23, %r1, 3;
	mul.wide.s32 	%rd4, %r23, 8;
	add.s64 	%rd1, %rd3, %rd4;
	ld.global.f64 	%fd15, [%rd1];
	ld.global.f64 	%fd16, [%rd1+8];
	mul.f64 	%fd17, %fd16, %fd16;
	fma.rn.f64 	%fd18, %fd15, %fd15, %fd17;
	add.f64 	%fd19, %fd15, %fd15;
	fma.rn.f64 	%fd1, %fd19, %fd16, %fd18;
	{
	.reg .b32 %temp; 
	mov.b64 	{%temp, %r42}, %fd1;
	}
	{
	.reg .b32 %temp; 
	mov.b64 	{%r43, %temp}, %fd1;
	}
	setp.gt.s32 	%p2, %r42, 1048575;
	mov.b32 	%r44, -1023;
	mov.f64 	%fd80, %fd1;
	@%p2 bra 	$L__BB0_3;
	mul.f64 	%fd80, %fd1, 0d4350000000000000;
	{
	.reg .b32 %temp; 
	mov.b64 	{%temp, %r42}, %fd80;
	}
	{
	.reg .b32 %temp; 
	mov.b64 	{%r43, %temp}, %fd80;
	}
	mov.b32 	%r44, -1077;
$L__BB0_3:
	add.s32 	%r25, %r42, -1;
	setp.gt.u32 	%p3, %r25, 2146435070;
	@%p3 bra 	$L__BB0_7;
	shr.u32 	%r28, %r42, 20;
	add.s32 	%r45, %r44, %r28;
	and.b32  	%r29, %r42, 1048575;
	or.b32  	%r30, %r29, 1072693248;
	mov.b64 	%fd81, {%r43, %r30};
	setp.lt.u32 	%p5, %r30, 1073127583;
	@%p5 bra 	$L__BB0_6;
	{
	.reg .b32 %temp; 
	mov.b64 	{%r31, %temp}, %fd81;
	}
	{
	.reg .b32 %temp; 
	mov.b64 	{%temp, %r32}, %fd81;
	}
	add.s32 	%r33, %r32, -1048576;
	mov.b64 	%fd81, {%r31, %r33};
	add.s32 	%r45, %r45, 1;
$L__BB0_6:
	add.f64 	%fd21, %fd81, 0dBFF0000000000000;
	add.f64 	%fd22, %fd81, 0d3FF0000000000000;
	rcp.approx.ftz.f64 	%fd23, %fd22;
	neg.f64 	%fd24, %fd22;
	fma.rn.f64 	%fd25, %fd24, %fd23, 0d3FF0000000000000;
	fma.rn.f64 	%fd26, %fd25, %fd25, %fd25;
	fma.rn.f64 	%fd27, %fd26, %fd23, %fd23;
	mul.f64 	%fd28, %fd21, %fd27;
	fma.rn.f64 	%fd29, %fd21, %fd27, %fd28;
	mul.f64 	%fd30, %fd29, %fd29;
	fma.rn.f64 	%fd31, %fd30, 0d3EB1380B3AE80F1E, 0d3ED0EE258B7A8B04;
	fma.rn.f64 	%fd32, %fd31, %fd30, 0d3EF3B2669F02676F;
	fma.rn.f64 	%fd33, %fd32, %fd30, 0d3F1745CBA9AB0956;
	fma.rn.f64 	%fd34, %fd33, %fd30, 0d3F3C71C72D1B5154;
	fma.rn.f64 	%fd35, %fd34, %fd30, 0d3F624924923BE72D;
	fma.rn.f64 	%fd36, %fd35, %fd30, 0d3F8999999999A3C4;
	fma.rn.f64 	%fd37, %fd36, %fd30, 0d3FB5555555555554;
	sub.f64 	%fd38, %fd21, %fd29;
	add.f64 	%fd39, %fd38, %fd38;
	neg.f64 	%fd40, %fd29;
	fma.rn.f64 	%fd41, %fd40, %fd21, %fd39;
	mul.f64 	%fd42, %fd27, %fd41;
	mul.f64 	%fd43, %fd30, %fd37;
	fma.rn.f64 	%fd44, %fd43, %fd29, %fd42;
	xor.b32  	%r34, %r45, -2147483648;
	mov.b32 	%r35, 1127219200;
	mov.b64 	%fd45, {%r34, %r35};
	mov.b32 	%r36, -2147483648;
	mov.b64 	%fd46, {%r36, %r35};
	sub.f64 	%fd47, %fd45, %fd46;
	fma.rn.f64 	%fd48, %fd47, 0d3FE62E42FEFA39EF, %fd29;
	fma.rn.f64 	%fd49, %fd47, 0dBFE62E42FEFA39EF, %fd48;
	sub.f64 	%fd50, %fd49, %fd29;
	sub.f64 	%fd51, %fd44, %fd50;
	fma.rn.f64 	%fd52, %fd47, 0d3C7ABC9E3B39803F, %fd51;
	add.f64 	%fd82, %fd48, %fd52;
	bra.uni 	$L__BB0_8;
$L__BB0_7:
	fma.rn.f64 	%fd20, %fd80, 0d7FF0000000000000, 0d7FF0000000000000;
	{
	.reg .b32 %temp; 
	mov.b64 	{%temp, %r26}, %fd80;
	}
	and.b32  	%r27, %r26, 2147483647;
	setp.eq.s32 	%p4, %r27, 0;
	selp.f64 	%fd82, 0dFFF0000000000000, %fd20, %p4;
$L__BB0_8:
	abs.f64 	%fd10, %fd1;
	setp.neu.f64 	%p6, %fd10, 0d7FF0000000000000;
	@%p6 bra 	$L__BB0_10;
	mov.f64 	%fd58, 0d0000000000000000;
	mul.rn.f64 	%fd83, %fd1, %fd58;
	mov.b32 	%r46, 0;
	bra.uni 	$L__BB0_12;
$L__BB0_10:
	mul.f64 	%fd53, %fd1, 0d3FE45F306DC9C883;
	cvt.rni.s32.f64 	%r46, %fd53;
	cvt.rn.f64.s32 	%fd54, %r46;
	fma.rn.f64 	%fd55, %fd54, 0dBFF921FB54442D18, %fd1;
	fma.rn.f64 	%fd56, %fd54, 0dBC91A62633145C00, %fd55;
	fma.rn.f64 	%fd83, %fd54, 0dB97B839A252049C0, %fd56;
	setp.ltu.f64 	%p7, %fd10, 0d41E0000000000000;
	@%p7 bra 	$L__BB0_12;
	{ // callseq 0, 0
	.param .b64 param0;
	st.param.f64 	[param0], %fd1;
	.param .align 16 .b8 retval0[16];
	call.uni (retval0), 
	__internal_trig_reduction_slowpathd, 
	(
	param0
	);
	ld.param.f64 	%fd83, [retval0];
	ld.param.b32 	%r46, [retval0+8];
	} // callseq 0
$L__BB0_12:
	shl.b32 	%r39, %r46, 6;
	cvt.u64.u32 	%rd5, %r39;
	and.b64  	%rd6, %rd5, 64;
	mov.u64 	%rd7, __cudart_sin_cos_coeffs;
	add.s64 	%rd8, %rd7, %rd6;
	mul.rn.f64 	%fd59, %fd83, %fd83;
	and.b32  	%r40, %r46, 1;
	setp.eq.b32 	%p8, %r40, 1;
	selp.f64 	%fd60, 0dBDA8FF8320FD8164, 0d3DE5DB65F9785EBA, %p8;
	ld.global.nc.v2.f64 	{%fd61, %fd62}, [%rd8];
	fma.rn.f64 	%fd63, %fd60, %fd59, %fd61;
	fma.rn.f64 	%fd64, %fd63, %fd59, %fd62;
	ld.global.nc.v2.f64 	{%fd65, %fd66}, [%rd8+16];
	fma.rn.f64 	%fd67, %fd64, %fd59, %fd65;
	fma.rn.f64 	%fd68, %fd67, %fd59, %fd66;
	ld.global.nc.v2.f64 	{%fd69, %fd70}, [%rd8+32];
	fma.rn.f64 	%fd71, %fd68, %fd59, %fd69;
	fma.rn.f64 	%fd72, %fd71, %fd59, %fd70;
	fma.rn.f64 	%fd73, %fd72, %fd83, %fd83;
	fma.rn.f64 	%fd74, %fd72, %fd59, 0d3FF0000000000000;
	selp.f64 	%fd75, %fd74, %fd73, %p8;
	and.b32  	%r41, %r46, 2;
	setp.eq.s32 	%p9, %r41, 0;
	mov.f64 	%fd76, 0d0000000000000000;
	sub.f64 	%fd77, %fd76, %fd75;
	selp.f64 	%fd78, %fd75, %fd77, %p9;
	div.rn.f64 	%fd79, %fd82, %fd78;
	st.global.f64 	[%rd1+16], %fd79;
$L__BB0_13:
	ret;

}
.func  (.param .align 16 .b8 func_retval0[16]) __internal_trig_reduction_slowpathd(
	.param .b64 __internal_trig_reduction_slowpathd_param_0
)
{
	.local .align 8 .b8 	__local_depot1[40];
	.reg .b64 	%SP;
	.reg .b64 	%SPL;
	.reg .pred 	%p<10>;
	.reg .b32 	%r<47>;
	.reg .b64 	%rd<74>;
	.reg .b64 	%fd<5>;

	mov.u64 	%SPL, __local_depot1;
	ld.param.f64 	%fd4, [__internal_trig_reduction_slowpathd_param_0];
	add.u64 	%rd1, %SPL, 0;
	{
	.reg .b32 %temp; 
	mov.b64 	{%temp, %r1}, %fd4;
	}
	shr.u32 	%r2, %r1, 20;
	and.b32  	%r3, %r2, 2047;
	setp.eq.s32 	%p1, %r3, 2047;
	mov.b32 	%r46, 0;
	@%p1 bra 	$L__BB1_9;
	add.s32 	%r20, %r3, -1024;
	mov.b64 	%rd20, %fd4;
	shl.b64 	%rd2, %rd20, 11;
	shr.u32 	%r4, %r20, 6;
	sub.s32 	%r45, 15, %r4;
	sub.s32 	%r21, 19, %r4;
	setp.lt.u32 	%p2, %r20, 128;
	selp.b32 	%r6, 18, %r21, %p2;
	setp.ge.s32 	%p3, %r45, %r6;
	mov.b64 	%rd70, 0;
	@%p3 bra 	$L__BB1_4;
	add.s32 	%r23, %r6, %r4;
	neg.s32 	%r43, %r23;
	or.b64  	%rd3, %rd2, -9223372036854775808;
	mov.b64 	%rd70, 0;
	mov.b32 	%r42, 0;
	mov.u64 	%rd25, __cudart_i2opi_d;
	mov.u32 	%r44, %r45;
$L__BB1_3:
	.pragma "nounroll";
	mul.wide.s32 	%rd22, %r42, 8;
	add.s64 	%rd23, %rd1, %rd22;
	mul.wide.s32 	%rd24, %r44, 8;
	add.s64 	%rd26, %rd25, %rd24;
	ld.global.nc.u64 	%rd27, [%rd26];
	{
	.reg .u32 %r0, %r1, %r2, %r3, %alo, %ahi, %blo, %bhi, %clo, %chi;
	mov.b64 	{%alo,%ahi}, %rd27;
	mov.b64 	{%blo,%bhi}, %rd3;
	mov.b64 	{%clo,%chi}, %rd70;
	mad.lo.cc.u32 	%r0, %alo, %blo, %clo;
	madc.hi.cc.u32 	%r1, %alo, %blo, %chi;
	madc.hi.u32 	%r2, %alo, %bhi, 0;
	mad.lo.cc.u32 	%r1, %alo, %bhi, %r1;
	madc.hi.cc.u32 	%r2, %ahi, %blo, %r2;
	madc.hi.u32 	%r3, %ahi, %bhi, 0;
	mad.lo.cc.u32 	%r1, %ahi, %blo, %r1;
	madc.lo.cc.u32 	%r2, %ahi, %bhi, %r2;
	addc.u32 	%r3, %r3, 0;
	mov.b64 	%rd28, {%r0,%r1};
	mov.b64 	%rd70, {%r2,%r3};
	}
	st.local.u64 	[%rd23], %rd28;
	add.s32 	%r44, %r44, 1;
	add.s32 	%r43, %r43, 1;
	add.s32 	%r42, %r42, 1;
	setp.ne.s32 	%p4, %r43, -15;
	mov.u32 	%r45, %r6;
	@%p4 bra 	$L__BB1_3;
$L__BB1_4:
	cvt.s64.s32 	%rd29, %r45;
	cvt.u64.u32 	%rd30, %r4;
	add.s64 	%rd31, %rd30, %rd29;
	shl.b64 	%rd32, %rd31, 3;
	add.s64 	%rd33, %rd1, %rd32;
	st.local.u64 	[%rd33+-120], %rd70;
	and.b32  	%r15, %r2, 63;
	ld.local.u64 	%rd72, [%rd1+16];
	ld.local.u64 	%rd71, [%rd1+24];
	setp.eq.s32 	%p5, %r15, 0;
	@%p5 bra 	$L__BB1_6;
	shl.b64 	%rd34, %rd71, %r15;
	shr.u64 	%rd35, %rd72, 1;
	xor.b32  	%r24, %r15, 63;
	shr.u64 	%rd36, %rd35, %r24;
	or.b64  	%rd71, %rd34, %rd36;
	ld.local.u64 	%rd37, [%rd1+8];
	shl.b64 	%rd38, %rd72, %r15;
	shr.u64 	%rd39, %rd37, 1;
	shr.u64 	%rd40, %rd39, %r24;
	or.b64  	%rd72, %rd38, %rd40;
$L__BB1_6:
	and.b32  	%r25, %r1, -2147483648;
	shr.u64 	%rd41, %rd71, 62;
	cvt.u32.u64 	%r26, %rd41;
	mov.b64 	{%r27, %r28}, %rd71;
	mov.b64 	{%r29, %r30}, %rd72;
	shf.l.wrap.b32 	%r31, %r30, %r27, 2;
	shf.l.wrap.b32 	%r32, %r27, %r28, 2;
	mov.b64 	%rd42, {%r31, %r32};
	shl.b64 	%rd43, %rd72, 2;
	shr.u64 	%rd44, %rd42, 63;
	cvt.u32.u64 	%r33, %rd44;
	add.s32 	%r34, %r33, %r26;
	setp.eq.s32 	%p6, %r25, 0;
	neg.s32 	%r35, %r34;
	selp.b32 	%r46, %r34, %r35, %p6;
	setp.gt.s64 	%p7, %rd42, -1;
	mov.b64 	%rd45, 0;
	{
	.reg .u32 %r0, %r1, %r2, %r3, %a0, %a1, %a2, %a3, %b0, %b1, %b2, %b3;
	mov.b64 	{%a0,%a1}, %rd45;
	mov.b64 	{%a2,%a3}, %rd45;
	mov.b64 	{%b0,%b1}, %rd43;
	mov.b64 	{%b2,%b3}, %rd42;
	sub.cc.u32 	%r0, %a0, %b0;
	subc.cc.u32 	%r1, %a1, %b1;
	subc.cc.u32 	%r2, %a2, %b2;
	subc.u32 	%r3, %a3, %b3;
	mov.b64 	%rd46, {%r0,%r1};
	mov.b64 	%rd47, {%r2,%r3};
	}
	xor.b32  	%r36, %r25, -2147483648;
	selp.b64 	%rd73, %rd42, %rd47, %p7;
	selp.b64 	%rd14, %rd43, %rd46, %p7;
	selp.b32 	%r17, %r25, %r36, %p7;
	clz.b64 	%r37, %rd73;
	cvt.u64.u32 	%rd15, %r37;
	setp.eq.s32 	%p8, %r37, 0;
	@%p8 bra 	$L__BB1_8;
	cvt.u32.u64 	%r38, %rd15;
	and.b32  	%r39, %r38, 63;
	shl.b64 	%rd48, %rd73, %r39;
	shr.u64 	%rd49, %rd14, 1;
	not.b32 	%r40, %r38;
	and.b32  	%r41, %r40, 63;
	shr.u64 	%rd50, %rd49, %r41;
	or.b64  	%rd73, %rd48, %rd50;
$L__BB1_8:
	mov.b64 	%rd51, -3958705157555305931;
	{
	.reg .u32 %r0, %r1, %r2, %r3, %alo, %ahi, %blo, %bhi;
	mov.b64 	{%alo,%ahi}, %rd73;
	mov.b64 	{%blo,%bhi}, %rd51;
	mul.lo.u32 	%r0, %alo, %blo;
	mul.hi.u32 	%r1, %alo, %blo;
	mad.lo.cc.u32 	%r1, %alo, %bhi, %r1;
	madc.hi.u32 	%r2, %alo, %bhi, 0;
	mad.lo.cc.u32 	%r1, %ahi, %blo, %r1;
	madc.hi.cc.u32 	%r2, %ahi, %blo, %r2;
	madc.hi.u32 	%r3, %ahi, %bhi, 0;
	mad.lo.cc.u32 	%r2, %ahi, %bhi, %r2;
	addc.u32 	%r3, %r3, 0;
	mov.b64 	%rd52, {%r0,%r1};
	mov.b64 	%rd53, {%r2,%r3};
	}
	setp.gt.s64 	%p9, %rd53, 0;
	{
	.reg .u32 %r0, %r1, %r2, %r3, %a0, %a1, %a2, %a3, %b0, %b1, %b2, %b3;
	mov.b64 	{%a0,%a1}, %rd52;
	mov.b64 	{%a2,%a3}, %rd53;
	mov.b64 	{%b0,%b1}, %rd52;
	mov.b64 	{%b2,%b3}, %rd53;
	add.cc.u32 	%r0, %a0, %b0;
	addc.cc.u32 	%r1, %a1, %b1;
	addc.cc.u32 	%r2, %a2, %b2;
	addc.u32 	%r3, %a3, %b3;
	mov.b64 	%rd54, {%r0,%r1};
	mov.b64 	%rd55, {%r2,%r3};
	}
	selp.b64 	%rd56, %rd55, %rd53, %p9;
	selp.s64 	%rd57, -1, 0, %p9;
	sub.s64 	%rd58, %rd57, %rd15;
	cvt.u64.u32 	%rd59, %r17;
	shl.b64 	%rd60, %rd59, 32;
	add.s64 	%rd61, %rd56, 1;
	shr.u64 	%rd62, %rd61, 10;
	add.s64 	%rd63, %rd62, 1;
	shr.u64 	%rd64, %rd63, 1;
	shl.b64 	%rd65, %rd58, 52;
	add.s64 	%rd66, %rd65, %rd64;
	add.s64 	%rd67, %rd66, 4602678819172646912;
	or.b64  	%rd68, %rd67, %rd60;
	mov.b64 	%fd4, %rd68;
$L__BB1_9:
	st.param.f64 	[func_retval0], %fd4;
	st.param.b32 	[func_retval0+8], %r46;
	ret;

}


// ===== COMPILED SASS (sm_100) =====

	.target	sm_100

	.elftype	@"ET_EXEC"


//--------------------- .note.nv.tkinfo           --------------------------
	.section	.note.nv.tkinfo,"",@"SHT_NOTE"
	.sectionflags	@"SHF_NOTE_NV_TKINFO"
	.tkinfo
        /*0018*/ 	.word	0x00000002
        /*0030*/ 	.string	""
        /*0030*/ 	.string	"ptxas"
        /*0030*/ 	.string	"Cuda compilation tools, release 13.0, V13.0.88"
        /*0030*/ 	.string	"Build cuda_13.0.r13.0/compiler.36424714_0"
        /*0030*/ 	.string	"-arch sm_100 -m 64 "



//--------------------- .note.nv.cuinfo           --------------------------
	.section	.note.nv.cuinfo,"",@"SHT_NOTE"
	.sectionflags	@"SHF_NOTE_NV_CUINFO"
        /*0018*/ 	.short	0x0002
        /*001a*/ 	.short	0x0064
        /*001c*/ 	.short	0x0082
	.zero		2


//--------------------- .nv.info                  --------------------------
	.section	.nv.info,"",@"SHT_CUDA_INFO"
	.align	4


	//----- nvinfo : EIATTR_REGCOUNT
	.align		4
        /*0000*/ 	.byte	0x04, 0x2f
        /*0002*/ 	.short	(.L_3 - .L_2)
	.align		4
.L_2:
        /*0004*/ 	.word	index@(_Z9calculatePci)
        /*0008*/ 	.word	0x00000020


	//----- nvinfo : EIATTR_FRAME_SIZE
	.align		4
.L_3:
        /*000c*/ 	.byte	0x04, 0x11
        /*000e*/ 	.short	(.L_5 - .L_4)
	.align		4
.L_4:
        /*0010*/ 	.word	index@($_Z9calculatePci$__internal_trig_reduction_slowpathd)
        /*0014*/ 	.word	0x00000028


	//----- nvinfo : EIATTR_FRAME_SIZE
	.align		4
.L_5:
        /*0018*/ 	.byte	0x04, 0x11
        /*001a*/ 	.short	(.L_7 - .L_6)
	.align		4
.L_6:
        /*001c*/ 	.word	index@($__internal_0_$__cuda_sm20_div_rn_f64_full)
        /*0020*/ 	.word	0x00000028


	//----- nvinfo : EIATTR_FRAME_SIZE
	.align		4
.L_7:
        /*0024*/ 	.byte	0x04, 0x11
        /*0026*/ 	.short	(.L_9 - .L_8)
	.align		4
.L_8:
        /*0028*/ 	.word	index@(_Z9calculatePci)
        /*002c*/ 	.word	0x00000028


	//----- nvinfo : EIATTR_MIN_STACK_SIZE
	.align		4
.L_9:
        /*0030*/ 	.byte	0x04, 0x12
        /*0032*/ 	.short	(.L_11 - .L_10)
	.align		4
.L_10:
        /*0034*/ 	.word	index@(_Z9calculatePci)
        /*0038*/ 	.word	0x00000028
.L_11:


//--------------------- .nv.compat                --------------------------
	.section	.nv.compat,"",@"SHT_CUDA_COMPAT_INFO"
	.align	4
        /*0000*/ 	.byte	0x02, 0x09, 0x00, 0x00, 0x02, 0x02, 0x01, 0x00, 0x02, 0x05, 0x05, 0x00, 0x03, 0x07, 0x01, 0x01
        /*0010*/ 	.byte	0x02, 0x03, 0x00, 0x00, 0x02, 0x06, 0x01, 0x00, 0x04, 0x0b, 0x08, 0x00, 0x01, 0x00, 0x00, 0x00
        /*0020*/ 	.byte	0x00, 0x00, 0x00, 0x00


//--------------------- .nv.info._Z9calculatePci  --------------------------
	.section	.nv.info._Z9calculatePci,"",@"SHT_CUDA_INFO"
	.sectionflags	@""
	.align	4


	//----- nvinfo : EIATTR_CUDA_API_VERSION
	.align		4
        /*0000*/ 	.byte	0x04, 0x37
        /*0002*/ 	.short	(.L_13 - .L_12)
.L_12:
        /*0004*/ 	.word	0x00000082


	//----- nvinfo : EIATTR_KPARAM_INFO
	.align		4
.L_13:
        /*0008*/ 	.byte	0x04, 0x17
        /*000a*/ 	.short	(.L_15 - .L_14)
.L_14:
        /*000c*/ 	.word	0x00000000
        /*0010*/ 	.short	0x0001
        /*0012*/ 	.short	0x0008
        /*0014*/ 	.byte	0x00, 0xf0, 0x11, 0x00


	//----- nvinfo : EIATTR_KPARAM_INFO
	.align		4
.L_15:
        /*0018*/ 	.byte	0x04, 0x17
        /*001a*/ 	.short	(.L_17 - .L_16)
.L_16:
        /*001c*/ 	.word	0x00000000
        /*0020*/ 	.short	0x0000
        /*0022*/ 	.short	0x0000
        /*0024*/ 	.byte	0x00, 0xf5, 0x21, 0x00


	//----- nvinfo : EIATTR_SPARSE_MMA_MASK
	.align		4
.L_17:
        /*0028*/ 	.byte	0x03, 0x50
        /*002a*/ 	.short	0x0000


	//----- nvinfo : EIATTR_MAXREG_COUNT
	.align		4
        /*002c*/ 	.byte	0x03, 0x1b
        /*002e*/ 	.short	0x00ff


	//----- nvinfo : EIATTR_MERCURY_ISA_VERSION
	.align		4
        /*0030*/ 	.byte	0x03, 0x5f
        /*0032*/ 	.short	0x0101


	//----- nvinfo : EIATTR_VRC_CTA_INIT_COUNT
	.align		4
        /*0034*/ 	.byte	0x02, 0x4a
	.zero		1
	.zero		1


	//----- nvinfo : EIATTR_EXIT_INSTR_OFFSETS
	.align		4
        /*0038*/ 	.byte	0x04, 0x1c
        /*003a*/ 	.short	(.L_19 - .L_18)


	//   ....[0]....
.L_18:
        /*003c*/ 	.word	0x000000b0


	//   ....[1]....
        /*0040*/ 	.word	0x00000b60


	//----- nvinfo : EIATTR_CRS_STACK_SIZE
	.align		4
.L_19:
        /*0044*/ 	.byte	0x04, 0x1e
        /*0046*/ 	.short	(.L_21 - .L_20)
.L_20:
        /*0048*/ 	.word	0x00000000


	//----- nvinfo : EIATTR_CBANK_PARAM_SIZE
	.align		4
.L_21:
        /*004c*/ 	.byte	0x03, 0x19
        /*004e*/ 	.short	0x000c


	//----- nvinfo : EIATTR_PARAM_CBANK
	.align		4
        /*0050*/ 	.byte	0x04, 0x0a
        /*0052*/ 	.short	(.L_23 - .L_22)
	.align		4
.L_22:
        /*0054*/ 	.word	index@(.nv.constant0._Z9calculatePci)
        /*0058*/ 	.short	0x0380
        /*005a*/ 	.short	0x000c


	//----- nvinfo : EIATTR_SW_WAR
	.align		4
.L_23:
        /*005c*/ 	.byte	0x04, 0x36
        /*005e*/ 	.short	(.L_25 - .L_24)
.L_24:
        /*0060*/ 	.word	0x00000008
.L_25:


//--------------------- .nv.callgraph             --------------------------
	.section	.nv.callgraph,"",@"SHT_CUDA_CALLGRAPH"
	.align	4
	.sectionentsize	8
	.align		4
        /*0000*/ 	.word	0x00000000
	.align		4
        /*0004*/ 	.word	0xffffffff
	.align		4
        /*0008*/ 	.word	0x00000000
	.align		4
        /*000c*/ 	.word	0xfffffffe
	.align		4
        /*0010*/ 	.word	0x00000000
	.align		4
        /*0014*/ 	.word	0xfffffffd
	.align		4
        /*0018*/ 	.word	0x00000000
	.align		4
        /*001c*/ 	.word	0xfffffffc


//--------------------- .nv.constant4             --------------------------
	.section	.nv.constant4,"a",@progbits
	.align	8
	.align		8
.nv.constant4:
        /*0000*/ 	.dword	__cudart_i2opi_d
	.align		8
        /*0008*/ 	.dword	__cudart_sin_cos_coeffs


//--------------------- .text._Z9calculatePci     --------------------------
	.section	.text._Z9calculatePci,"ax",@progbits
	.align	128
        .global         _Z9calculatePci
        .type           _Z9calculatePci,@function
        .size           _Z9calculatePci,(.L_x_21 - _Z9calculatePci)
        .other          _Z9calculatePci,@"STO_CUDA_ENTRY STV_DEFAULT"
_Z9calculatePci:
.text._Z9calculatePci:
[----:B------:R-:W0:Y:S01]  /*0000*/  LDC R1, c[0x0][0x37c] ;  /* 0x0000df00ff017b82 */ /* 0x000e220000000800 */
[----:B------:R-:W1:Y:S01]  /*0010*/  S2R R0, SR_CTAID.X ;  /* 0x0000000000007919 */ /* 0x000e620000002500 */
[----:B------:R-:W2:Y:S01]  /*0020*/  LDCU UR4, c[0x0][0x360] ;  /* 0x00006c00ff0477ac */ /* 0x000ea20008000800 */
[----:B0-----:R-:W-:Y:S01]  /*0030*/  VIADD R1, R1, 0xffffffd8 ;  /* 0xffffffd801017836 */ /* 0x001fe20000000000 */
[----:B------:R-:W1:Y:S01]  /*0040*/  S2R R5, SR_TID.Y ;  /* 0x0000000000057919 */ /* 0x000e620000002200 */
[----:B------:R-:W1:Y:S01]  /*0050*/  LDCU UR5, c[0x0][0x364] ;  /* 0x00006c80ff0577ac */ /* 0x000e620008000800 */
[----:B------:R-:W2:Y:S01]  /*0060*/  S2R R3, SR_TID.X ;  /* 0x0000000000037919 */ /* 0x000ea20000002100 */
[----:B------:R-:W0:Y:S01]  /*0070*/  LDCU UR6, c[0x0][0x388] ;  /* 0x00007100ff0677ac */ /* 0x000e220008000800 */
[----:B-1----:R-:W-:-:S04]  /*0080*/  IMAD R0, R0, UR5, R5 ;  /* 0x0000000500007c24 */ /* 0x002fc8000f8e0205 */
[----:B--2---:R-:W-:-:S05]  /*0090*/  IMAD R0, R0, UR4, R3 ;  /* 0x0000000400007c24 */ /* 0x004fca000f8e0203 */
[----:B0-----:R-:W-:-:S13]  /*00a0*/  ISETP.GE.AND P0, PT, R0, UR6, PT ;  /* 0x0000000600007c0c */ /* 0x001fda000bf06270 */
[----:B------:R-:W-:Y:S05]  /*00b0*/  @P0 EXIT ;  /* 0x000000000000094d */ /* 0x000fea0003800000 */
[----:B------:R-:W0:Y:S01]  /*00c0*/  LDC.64 R6, c[0x0][0x380] ;  /* 0x0000e000ff067b82 */ /* 0x000e220000000a00 */
[----:B------:R-:W1:Y:S01]  /*00d0*/  LDCU.64 UR4, c[0x0][0x358] ;  /* 0x00006b00ff0477ac */ /* 0x000e620008000a00 */
[----:B------:R-:W-:-:S04]  /*00e0*/  IMAD R3, R0, 0x3, RZ ;  /* 0x0000000300037824 */ /* 0x000fc800078e02ff */
[----:B0-----:R-:W-:-:S05]  /*00f0*/  IMAD.WIDE R6, R3, 0x8, R6 ;  /* 0x0000000803067825 */ /* 0x001fca00078e0206 */
[----:B-1----:R-:W2:Y:S04]  /*0100*/  LDG.E.64 R4, desc[UR4][R6.64+0x8] ;  /* 0x0000080406047981 */ /* 0x002ea8000c1e1b00 */
[----:B------:R-:W3:Y:S01]  /*0110*/  LDG.E.64 R2, desc[UR4][R6.64] ;  /* 0x0000000406027981 */ /* 0x000ee2000c1e1b00 */
[----:B------:R-:W-:Y:S01]  /*0120*/  BSSY.RECONVERGENT B0, `(.L_x_0) ;  /* 0x0000059000007945 */ /* 0x000fe20003800200 */
[----:B--2---:R-:W-:Y:S02]  /*0130*/  DMUL R8, R4, R4 ;  /* 0x0000000404087228 */ /* 0x004fe40000000000 */
[----:B---3--:R-:W-:-:S06]  /*0140*/  DADD R10, R2, R2 ;  /* 0x00000000020a7229 */ /* 0x008fcc0000000002 */
[----:B------:R-:W-:-:S08]  /*0150*/  DFMA R8, R2, R2, R8 ;  /* 0x000000020208722b */ /* 0x000fd00000000008 */
[----:B------:R-:W-:-:S10]  /*0160*/  DFMA R4, R4, R10, R8 ;  /* 0x0000000a0404722b */ /* 0x000fd40000000008 */
[----:B------:R-:W-:Y:S01]  /*0170*/  ISETP.GT.AND P0, PT, R5, 0xfffff, PT ;  /* 0x000fffff0500780c */ /* 0x000fe20003f04270 */
[--C-:B------:R-:W-:Y:S02]  /*0180*/  IMAD.MOV.U32 R8, RZ, RZ, R4.reuse ;  /* 0x000000ffff087224 */ /* 0x100fe400078e0004 */
[--C-:B------:R-:W-:Y:S02]  /*0190*/  IMAD.MOV.U32 R9, RZ, RZ, R5.reuse ;  /* 0x000000ffff097224 */ /* 0x100fe400078e0005 */
[----:B------:R-:W-:Y:S02]  /*01a0*/  IMAD.MOV.U32 R3, RZ, RZ, R5 ;  /* 0x000000ffff037224 */ /* 0x000fe400078e0005 */
[----:B------:R-:W-:-:S06]  /*01b0*/  IMAD.MOV.U32 R2, RZ, RZ, R4 ;  /* 0x000000ffff027224 */ /* 0x000fcc00078e0004 */
[----:B------:R-:W-:-:S10]  /*01c0*/  @!P0 DMUL R8, R4, 1.80143985094819840000e+16 ;  /* 0x4350000004088828 */ /* 0x000fd40000000000 */
[----:B------:R-:W-:Y:S02]  /*01d0*/  @!P0 IMAD.MOV.U32 R3, RZ, RZ, R9 ;  /* 0x000000ffff038224 */ /* 0x000fe400078e0009 */
[----:B------:R-:W-:Y:S02]  /*01e0*/  @!P0 IMAD.MOV.U32 R2, RZ, RZ, R8 ;  /* 0x000000ffff028224 */ /* 0x000fe400078e0008 */
[----:B------:R-:W-:-:S05]  /*01f0*/  VIADD R0, R3, 0xffffffff ;  /* 0xffffffff03007836 */ /* 0x000fca0000000000 */
[----:B------:R-:W-:Y:S01]  /*0200*/  ISETP.GT.U32.AND P1, PT, R0, 0x7feffffe, PT ;  /* 0x7feffffe0000780c */ /* 0x000fe20003f24070 */
[----:B------:R-:W-:Y:S02]  /*0210*/  IMAD.MOV.U32 R0, RZ, RZ, -0x3ff ;  /* 0xfffffc01ff007424 */ /* 0x000fe400078e00ff */
[----:B------:R-:W-:-:S10]  /*0220*/  @!P0 IMAD.MOV.U32 R0, RZ, RZ, -0x435 ;  /* 0xfffffbcbff008424 */ /* 0x000fd400078e00ff */
[----:B------:R-:W-:Y:S05]  /*0230*/  @P1 BRA `(.L_x_1) ;  /* 0x0000000400041947 */ /* 0x000fea0003800000 */
[----:B------:R-:W-:Y:S01]  /*0240*/  LOP3.LUT R8, R3, 0xfffff, RZ, 0xc0, !PT ;  /* 0x000fffff03087812 */ /* 0x000fe200078ec0ff */
[----:B------:R-:W-:Y:S01]  /*0250*/  IMAD.MOV.U32 R10, RZ, RZ, RZ ;  /* 0x000000ffff0a7224 */ /* 0x000fe200078e00ff */
[----:B------:R-:W-:Y:S01]  /*0260*/  UMOV UR6, 0x3ae80f1e ;  /* 0x3ae80f1e00067882 */ /* 0x000fe20000000000 */
[----:B------:R-:W-:Y:S01]  /*0270*/  IMAD.MOV.U32 R18, RZ, RZ, -0x748574fc ;  /* 0x8b7a8b04ff127424 */ /* 0x000fe200078e00ff */
[----:B------:R-:W-:Y:S01]  /*0280*/  LOP3.LUT R9, R8, 0x3ff00000, RZ, 0xfc, !PT ;  /* 0x3ff0000008097812 */ /* 0x000fe200078efcff */
[----:B------:R-:W-:Y:S01]  /*0290*/  IMAD.MOV.U32 R8, RZ, RZ, R2 ;  /* 0x000000ffff087224 */ /* 0x000fe200078e0002 */
[----:B------:R-:W-:Y:S01]  /*02a0*/  UMOV UR7, 0x3eb1380b ;  /* 0x3eb1380b00077882 */ /* 0x000fe20000000000 */
[----:B------:R-:W-:Y:S01]  /*02b0*/  IMAD.MOV.U32 R19, RZ, RZ, 0x3ed0ee25 ;  /* 0x3ed0ee25ff137424 */ /* 0x000fe200078e00ff */
[----:B------:R-:W-:Y:S01]  /*02c0*/  ISETP.GE.U32.AND P0, PT, R9, 0x3ff6a09f, PT ;  /* 0x3ff6a09f0900780c */ /* 0x000fe20003f06070 */
[----:B------:R-:W-:Y:S01]  /*02d0*/  IMAD.MOV.U32 R21, RZ, RZ, 0x43300000 ;  /* 0x43300000ff157424 */ /* 0x000fe200078e00ff */
[----:B------:R-:W-:Y:S01]  /*02e0*/  LEA.HI R0, R3, R0, RZ, 0xc ;  /* 0x0000000003007211 */ /* 0x000fe200078f60ff */
[----:B------:R-:W-:Y:S01]  /*02f0*/  UMOV UR8, 0x80000000 ;  /* 0x8000000000087882 */ /* 0x000fe20000000000 */
[----:B------:R-:W-:-:S09]  /*0300*/  UMOV UR9, 0x43300000 ;  /* 0x4330000000097882 */ /* 0x000fd20000000000 */
[----:B------:R-:W-:Y:S02]  /*0310*/  @P0 VIADD R11, R9, 0xfff00000 ;  /* 0xfff00000090b0836 */ /* 0x000fe40000000000 */
[----:B------:R-:W-:Y:S02]  /*0320*/  @P0 VIADD R0, R0, 0x1 ;  /* 0x0000000100000836 */ /* 0x000fe40000000000 */
[----:B------:R-:W-:-:S03]  /*0330*/  @P0 IMAD.MOV.U32 R9, RZ, RZ, R11 ;  /* 0x000000ffff090224 */ /* 0x000fc600078e000b */
[----:B------:R-:W-:-:S03]  /*0340*/  LOP3.LUT R20, R0, 0x80000000, RZ, 0x3c, !PT ;  /* 0x8000000000147812 */ /* 0x000fc600078e3cff */
[C---:B------:R-:W-:Y:S02]  /*0350*/  DADD R16, R8.reuse, 1 ;  /* 0x3ff0000008107429 */ /* 0x040fe40000000000 */
[----:B------:R-:W-:-:S04]  /*0360*/  DADD R8, R8, -1 ;  /* 0xbff0000008087429 */ /* 0x000fc80000000000 */
[----:B------:R-:W0:Y:S02]  /*0370*/  MUFU.RCP64H R11, R17 ;  /* 0x00000011000b7308 */ /* 0x000e240000001800 */
[----:B0-----:R-:W-:-:S08]  /*0380*/  DFMA R12, -R16, R10, 1 ;  /* 0x3ff00000100c742b */ /* 0x001fd0000000010a */
[----:B------:R-:W-:-:S08]  /*0390*/  DFMA R12, R12, R12, R12 ;  /* 0x0000000c0c0c722b */ /* 0x000fd0000000000c */
[----:B------:R-:W-:-:S08]  /*03a0*/  DFMA R10, R10, R12, R10 ;  /* 0x0000000c0a0a722b */ /* 0x000fd0000000000a */
[----:B------:R-:W-:-:S08]  /*03b0*/  DMUL R12, R8, R10 ;  /* 0x0000000a080c7228 */ /* 0x000fd00000000000 */
[----:B------:R-:W-:-:S08]  /*03c0*/  DFMA R12, R8, R10, R12 ;  /* 0x0000000a080c722b */ /* 0x000fd0000000000c */
[----:B------:R-:W-:Y:S02]  /*03d0*/  DMUL R14, R12, R12 ;  /* 0x0000000c0c0e7228 */ /* 0x000fe40000000000 */
[----:B------:R-:W-:-:S06]  /*03e0*/  DADD R2, R8, -R12 ;  /* 0x0000000008027229 */ /* 0x000fcc000000080c */
[----:B------:R-:W-:Y:S01]  /*03f0*/  DFMA R16, R14, UR6, R18 ;  /* 0x000000060e107c2b */ /* 0x000fe20008000012 */
[----:B------:R-:W-:Y:S01]  /*0400*/  UMOV UR6, 0x9f02676f ;  /* 0x9f02676f00067882 */ /* 0x000fe20000000000 */
[----:B------:R-:W-:Y:S01]  /*0410*/  UMOV UR7, 0x3ef3b266 ;  /* 0x3ef3b26600077882 */ /* 0x000fe20000000000 */
[----:B------:R-:W-:Y:S02]  /*0420*/  DADD R18, R2, R2 ;  /* 0x0000000002127229 */ /* 0x000fe40000000002 */
[----:B------:R-:W-:Y:S01]  /*0430*/  DADD R2, R20, -UR8 ;  /* 0x8000000814027e29 */ /* 0x000fe20008000000 */
[----:B------:R-:W-:Y:S01]  /*0440*/  UMOV UR8, 0xfefa39ef ;  /* 0xfefa39ef00087882 */ /* 0x000fe20000000000 */
[----:B------:R-:W-:Y:S01]  /*0450*/  UMOV UR9, 0x3fe62e42 ;  /* 0x3fe62e4200097882 */ /* 0x000fe20000000000 */
[----:B------:R-:W-:Y:S01]  /*0460*/  DFMA R16, R14, R16, UR6 ;  /* 0x000000060e107e2b */ /* 0x000fe20008000010 */
[----:B------:R-:W-:Y:S01]  /*0470*/  UMOV UR6, 0xa9ab0956 ;  /* 0xa9ab095600067882 */ /* 0x000fe20000000000 */
[----:B------:R-:W-:Y:S01]  /*0480*/  UMOV UR7, 0x3f1745cb ;  /* 0x3f1745cb00077882 */ /* 0x000fe20000000000 */
[----:B------:R-:W-:-:S02]  /*0490*/  DFMA R18, R8, -R12, R18 ;  /* 0x8000000c0812722b */ /* 0x000fc40000000012 */
[----:B------:R-:W-:-:S03]  /*04a0*/  DFMA R8, R2, UR8, R12 ;  /* 0x0000000802087c2b */ /* 0x000fc6000800000c */
[----:B------:R-:W-:Y:S01]  /*04b0*/  DFMA R16, R14, R16, UR6 ;  /* 0x000000060e107e2b */ /* 0x000fe20008000010 */
[----:B------:R-:W-:Y:S01]  /*04c0*/  UMOV UR6, 0x2d1b5154 ;  /* 0x2d1b515400067882 */ /* 0x000fe20000000000 */
[----:B------:R-:W-:Y:S01]  /*04d0*/  UMOV UR7, 0x3f3c71c7 ;  /* 0x3f3c71c700077882 */ /* 0x000fe20000000000 */
[----:B------:R-:W-:-:S05]  /*04e0*/  DMUL R18, R10, R18 ;  /* 0x000000120a127228 */ /* 0x000fca0000000000 */
[----:B------:R-:W-:Y:S01]  /*04f0*/  DFMA R16, R14, R16, UR6 ;  /* 0x000000060e107e2b */ /* 0x000fe20008000010 */
[----:B------:R-:W-:Y:S01]  /*0500*/  UMOV UR6, 0x923be72d ;  /* 0x923be72d00067882 */ /* 0x000fe20000000000 */
[----:B------:R-:W-:-:S06]  /*0510*/  UMOV UR7, 0x3f624924 ;  /* 0x3f62492400077882 */ /* 0x000fcc0000000000 */
        /* <DEDUP_REMOVED lines=8> */
[----:B------:R-:W-:Y:S02]  /*05a0*/  UMOV UR7, 0x3fe62e42 ;  /* 0x3fe62e4200077882 */ /* 0x000fe40000000000 */
[----:B------:R-:W-:Y:S01]  /*05b0*/  DFMA R20, R2, -UR6, R8 ;  /* 0x8000000602147c2b */ /* 0x000fe20008000008 */
[----:B------:R-:W-:Y:S01]  /*05c0*/  UMOV UR6, 0x3b39803f ;  /* 0x3b39803f00067882 */ /* 0x000fe20000000000 */
[----:B------:R-:W-:Y:S02]  /*05d0*/  UMOV UR7, 0x3c7abc9e ;  /* 0x3c7abc9e00077882 */ /* 0x000fe40000000000 */
[----:B------:R-:W-:-:S04]  /*05e0*/  DMUL R16, R14, R16 ;  /* 0x000000100e107228 */ /* 0x000fc80000000000 */
[----:B------:R-:W-:-:S04]  /*05f0*/  DADD R20, -R12, R20 ;  /* 0x000000000c147229 */ /* 0x000fc80000000114 */
[----:B------:R-:W-:-:S08]  /*0600*/  DFMA R16, R12, R16, R18 ;  /* 0x000000100c10722b */ /* 0x000fd00000000012 */
[----:B------:R-:W-:-:S08]  /*0610*/  DADD R16, R16, -R20 ;  /* 0x0000000010107229 */ /* 0x000fd00000000814 */
[----:B------:R-:W-:-:S08]  /*0620*/  DFMA R2, R2, UR6, R16 ;  /* 0x0000000602027c2b */ /* 0x000fd00008000010 */
[----:B------:R-:W-:Y:S01]  /*0630*/  DADD R2, R8, R2 ;  /* 0x0000000008027229 */ /* 0x000fe20000000002 */
[----:B------:R-:W-:Y:S10]  /*0640*/  BRA `(.L_x_2) ;  /* 0x0000000000187947 */ /* 0x000ff40003800000 */
.L_x_1:
[----:B------:R-:W-:Y:S01]  /*0650*/  IMAD.MOV.U32 R2, RZ, RZ, 0x0 ;  /* 0x00000000ff027424 */ /* 0x000fe200078e00ff */
[----:B------:R-:W-:Y:S01]  /*0660*/  LOP3.LUT P0, RZ, R9, 0x7fffffff, RZ, 0xc0, !PT ;  /* 0x7fffffff09ff7812 */ /* 0x000fe2000780c0ff */
[----:B------:R-:W-:-:S06]  /*0670*/  IMAD.MOV.U32 R3, RZ, RZ, 0x7ff00000 ;  /* 0x7ff00000ff037424 */ /* 0x000fcc00078e00ff */
[----:B------:R-:W-:-:S10]  /*0680*/  DFMA R2, R8, R2, +INF ;  /* 0x7ff000000802742b */ /* 0x000fd40000000002 */
[----:B------:R-:W-:Y:S02]  /*0690*/  FSEL R2, R2, RZ, P0 ;  /* 0x000000ff02027208 */ /* 0x000fe40000000000 */
[----:B------:R-:W-:-:S07]  /*06a0*/  FSEL R3, R3, -QNAN , P0 ;  /* 0xfff0000003037808 */ /* 0x000fce0000000000 */
.L_x_2:
[----:B------:R-:W-:Y:S05]  /*06b0*/  BSYNC.RECONVERGENT B0 ;  /* 0x0000000000007941 */ /* 0x000fea0003800200 */
.L_x_0:
[----:B------:R-:W-:Y:S01]  /*06c0*/  DSETP.NEU.AND P0, PT, |R4|, +INF , PT ;  /* 0x7ff000000400742a */ /* 0x000fe20003f0d200 */
[----:B------:R-:W-:-:S13]  /*06d0*/  BSSY.RECONVERGENT B0, `(.L_x_3) ;  /* 0x0000016000007945 */ /* 0x000fda0003800200 */
[----:B------:R-:W-:Y:S01]  /*06e0*/  @!P0 DMUL R20, RZ, R4 ;  /* 0x00000004ff148228 */ /* 0x000fe20000000000 */
[----:B------:R-:W-:Y:S01]  /*06f0*/  @!P0 IMAD.MOV.U32 R0, RZ, RZ, RZ ;  /* 0x000000ffff008224 */ /* 0x000fe200078e00ff */
[----:B------:R-:W-:Y:S09]  /*0700*/  @!P0 BRA `(.L_x_4) ;  /* 0x0000000000488947 */ /* 0x000ff20003800000 */
[----:B------:R-:W-:Y:S01]  /*0710*/  UMOV UR6, 0x6dc9c883 ;  /* 0x6dc9c88300067882 */ /* 0x000fe20000000000 */
[----:B------:R-:W-:Y:S01]  /*0720*/  UMOV UR7, 0x3fe45f30 ;  /* 0x3fe45f3000077882 */ /* 0x000fe20000000000 */
[C---:B------:R-:W-:Y:S02]  /*0730*/  DSETP.GE.AND P0, PT, |R4|.reuse, 2.14748364800000000000e+09, PT ;  /* 0x41e000000400742a */ /* 0x040fe40003f06200 */
[----:B------:R-:W-:Y:S01]  /*0740*/  DMUL R8, R4, UR6 ;  /* 0x0000000604087c28 */ /* 0x000fe20008000000 */
[----:B------:R-:W-:Y:S01]  /*0750*/  UMOV UR6, 0x54442d18 ;  /* 0x54442d1800067882 */ /* 0x000fe20000000000 */
[----:B------:R-:W-:-:S04]  /*0760*/  UMOV UR7, 0x3ff921fb ;  /* 0x3ff921fb00077882 */ /* 0x000fc80000000000 */
[----:B------:R-:W0:Y:S08]  /*0770*/  F2I.F64 R0, R8 ;  /* 0x0000000800007311 */ /* 0x000e300000301100 */
[----:B0-----:R-:W0:Y:S02]  /*0780*/  I2F.F64 R20, R0 ;  /* 0x0000000000147312 */ /* 0x001e240000201c00 */
[----:B0-----:R-:W-:Y:S01]  /*0790*/  DFMA R10, R20, -UR6, R4 ;  /* 0x80000006140a7c2b */ /* 0x001fe20008000004 */
[----:B------:R-:W-:Y:S01]  /*07a0*/  UMOV UR6, 0x33145c00 ;  /* 0x33145c0000067882 */ /* 0x000fe20000000000 */
[----:B------:R-:W-:-:S06]  /*07b0*/  UMOV UR7, 0x3c91a626 ;  /* 0x3c91a62600077882 */ /* 0x000fcc0000000000 */
[----:B------:R-:W-:Y:S01]  /*07c0*/  DFMA R10, R20, -UR6, R10 ;  /* 0x80000006140a7c2b */ /* 0x000fe2000800000a */
[----:B------:R-:W-:Y:S01]  /*07d0*/  UMOV UR6, 0x252049c0 ;  /* 0x252049c000067882 */ /* 0x000fe20000000000 */
[----:B------:R-:W-:-:S06]  /*07e0*/  UMOV UR7, 0x397b839a ;  /* 0x397b839a00077882 */ /* 0x000fcc0000000000 */
[----:B------:R-:W-:Y:S01]  /*07f0*/  DFMA R20, R20, -UR6, R10 ;  /* 0x8000000614147c2b */ /* 0x000fe2000800000a */
[----:B------:R-:W-:Y:S10]  /*0800*/  @!P0 BRA `(.L_x_4) ;  /* 0x0000000000088947 */ /* 0x000ff40003800000 */
[----:B------:R-:W-:-:S07]  /*0810*/  MOV R16, 0x830 ;  /* 0x0000083000107802 */ /* 0x000fce0000000f00 */
[----:B------:R-:W-:Y:S05]  /*0820*/  CALL.REL.NOINC `($_Z9calculatePci$__internal_trig_reduction_slowpathd) ;  /* 0x0000000800487944 */ /* 0x000fea0003c00000 */
.L_x_4:
[----:B------:R-:W-:Y:S05]  /*0830*/  BSYNC.RECONVERGENT B0 ;  /* 0x0000000000007941 */ /* 0x000fea0003800200 */
.L_x_3:
[----:B------:R-:W0:Y:S01]  /*0840*/  LDCU.64 UR6, c[0x4][0x8] ;  /* 0x01000100ff0677ac */ /* 0x000e220008000a00 */
[----:B------:R-:W-:-:S05]  /*0850*/  IMAD.SHL.U32 R4, R0, 0x40, RZ ;  /* 0x0000004000047824 */ /* 0x000fca00078e00ff */
[----:B------:R-:W-:-:S04]  /*0860*/  LOP3.LUT R4, R4, 0x40, RZ, 0xc0, !PT ;  /* 0x0000004004047812 */ /* 0x000fc800078ec0ff */
[----:B0-----:R-:W-:-:S05]  /*0870*/  IADD3 R22, P0, PT, R4, UR6, RZ ;  /* 0x0000000604167c10 */ /* 0x001fca000ff1e0ff */
[----:B------:R-:W-:-:S05]  /*0880*/  IMAD.X R23, RZ, RZ, UR7, P0 ;  /* 0x00000007ff177e24 */ /* 0x000fca00080e06ff */
[----:B------:R-:W2:Y:S04]  /*0890*/  LDG.E.128.CONSTANT R8, desc[UR4][R22.64] ;  /* 0x0000000416087981 */ /* 0x000ea8000c1e9d00 */
[----:B------:R-:W3:Y:S04]  /*08a0*/  LDG.E.128.CONSTANT R12, desc[UR4][R22.64+0x10] ;  /* 0x00001004160c7981 */ /* 0x000ee8000c1e9d00 */
[----:B------:R-:W4:Y:S01]  /*08b0*/  LDG.E.128.CONSTANT R16, desc[UR4][R22.64+0x20] ;  /* 0x0000200416107981 */ /* 0x000f22000c1e9d00 */
[----:B------:R-:W-:Y:S01]  /*08c0*/  LOP3.LUT R4, R0, 0x1, RZ, 0xc0, !PT ;  /* 0x0000000100047812 */ /* 0x000fe200078ec0ff */
[----:B------:R-:W-:Y:S01]  /*08d0*/  IMAD.MOV.U32 R24, RZ, RZ, 0x20fd8164 ;  /* 0x20fd8164ff187424 */ /* 0x000fe200078e00ff */
[----:B------:R-:W-:Y:S01]  /*08e0*/  FSETP.GEU.AND P1, PT, |R3|, 6.5827683646048100446e-37, PT ;  /* 0x036000000300780b */ /* 0x000fe20003f2e200 */
[----:B------:R-:W-:Y:S01]  /*08f0*/  IMAD.MOV.U32 R25, RZ, RZ, 0x3da8ff83 ;  /* 0x3da8ff83ff197424 */ /* 0x000fe200078e00ff */
[----:B------:R-:W-:Y:S01]  /*0900*/  ISETP.NE.U32.AND P0, PT, R4, 0x1, PT ;  /* 0x000000010400780c */ /* 0x000fe20003f05070 */
[----:B------:R-:W-:Y:S01]  /*0910*/  DMUL R4, R20, R20 ;  /* 0x0000001414047228 */ /* 0x000fe20000000000 */
[----:B------:R-:W-:Y:S02]  /*0920*/  BSSY.RECONVERGENT B0, `(.L_x_5) ;  /* 0x0000022000007945 */ /* 0x000fe40003800200 */
[----:B------:R-:W-:-:S02]  /*0930*/  FSEL R24, R24, -8.06006814911005101289e+34, !P0 ;  /* 0xf9785eba18187808 */ /* 0x000fc40004000000 */
[----:B------:R-:W-:-:S06]  /*0940*/  FSEL R25, -R25, 0.11223486810922622681, !P0 ;  /* 0x3de5db6519197808 */ /* 0x000fcc0004000100 */
[----:B--2---:R-:W-:-:S08]  /*0950*/  DFMA R8, R4, R24, R8 ;  /* 0x000000180408722b */ /* 0x004fd00000000008 */
[----:B------:R-:W-:-:S08]  /*0960*/  DFMA R8, R4, R8, R10 ;  /* 0x000000080408722b */ /* 0x000fd0000000000a */
[----:B---3--:R-:W-:-:S08]  /*0970*/  DFMA R8, R4, R8, R12 ;  /* 0x000000080408722b */ /* 0x008fd0000000000c */
[----:B------:R-:W-:-:S08]  /*0980*/  DFMA R8, R4, R8, R14 ;  /* 0x000000080408722b */ /* 0x000fd0000000000e */
[----:B----4-:R-:W-:-:S08]  /*0990*/  DFMA R8, R4, R8, R16 ;  /* 0x000000080408722b */ /* 0x010fd00000000010 */
[----:B------:R-:W-:-:S08]  /*09a0*/  DFMA R8, R4, R8, R18 ;  /* 0x000000080408722b */ /* 0x000fd00000000012 */
[----:B------:R-:W-:Y:S02]  /*09b0*/  DFMA R20, R8, R20, R20 ;  /* 0x000000140814722b */ /* 0x000fe40000000014 */
[----:B------:R-:W-:-:S10]  /*09c0*/  DFMA R4, R4, R8, 1 ;  /* 0x3ff000000404742b */ /* 0x000fd40000000008 */
[----:B------:R-:W-:Y:S02]  /*09d0*/  FSEL R8, R4, R20, !P0 ;  /* 0x0000001404087208 */ /* 0x000fe40004000000 */
[----:B------:R-:W-:Y:S02]  /*09e0*/  FSEL R9, R5, R21, !P0 ;  /* 0x0000001505097208 */ /* 0x000fe40004000000 */
[----:B------:R-:W-:-:S04]  /*09f0*/  LOP3.LUT P0, RZ, R0, 0x2, RZ, 0xc0, !PT ;  /* 0x0000000200ff7812 */ /* 0x000fc8000780c0ff */
[----:B------:R-:W-:-:S10]  /*0a00*/  DADD R4, RZ, -R8 ;  /* 0x00000000ff047229 */ /* 0x000fd40000000808 */
[----:B------:R-:W-:Y:S02]  /*0a10*/  FSEL R9, R9, R5, !P0 ;  /* 0x0000000509097208 */ /* 0x000fe40004000000 */
[----:B------:R-:W-:Y:S01]  /*0a20*/  FSEL R8, R8, R4, !P0 ;  /* 0x0000000408087208 */ /* 0x000fe20004000000 */
[----:B------:R-:W-:Y:S01]  /*0a30*/  IMAD.MOV.U32 R4, RZ, RZ, 0x1 ;  /* 0x00000001ff047424 */ /* 0x000fe200078e00ff */
[----:B------:R-:W0:Y:S05]  /*0a40*/  MUFU.RCP64H R5, R9 ;  /* 0x0000000900057308 */ /* 0x000e2a0000001800 */
[----:B0-----:R-:W-:-:S08]  /*0a50*/  DFMA R10, -R8, R4, 1 ;  /* 0x3ff00000080a742b */ /* 0x001fd00000000104 */
[----:B------:R-:W-:-:S08]  /*0a60*/  DFMA R10, R10, R10, R10 ;  /* 0x0000000a0a0a722b */ /* 0x000fd0000000000a */
[----:B------:R-:W-:-:S08]  /*0a70*/  DFMA R10, R4, R10, R4 ;  /* 0x0000000a040a722b */ /* 0x000fd00000000004 */
[----:B------:R-:W-:-:S08]  /*0a80*/  DFMA R4, -R8, R10, 1 ;  /* 0x3ff000000804742b */ /* 0x000fd0000000010a */
[----:B------:R-:W-:-:S08]  /*0a90*/  DFMA R4, R10, R4, R10 ;  /* 0x000000040a04722b */ /* 0x000fd0000000000a */
[----:B------:R-:W-:-:S08]  /*0aa0*/  DMUL R10, R4, R2 ;  /* 0x00000002040a7228 */ /* 0x000fd00000000000 */
[----:B------:R-:W-:-:S08]  /*0ab0*/  DFMA R12, -R8, R10, R2 ;  /* 0x0000000a080c722b */ /* 0x000fd00000000102 */
[----:B------:R-:W-:-:S10]  /*0ac0*/  DFMA R4, R4, R12, R10 ;  /* 0x0000000c0404722b */ /* 0x000fd4000000000a */
[----:B------:R-:W-:-:S05]  /*0ad0*/  FFMA R0, RZ, R9, R5 ;  /* 0x00000009ff007223 */ /* 0x000fca0000000005 */
[----:B------:R-:W-:-:S13]  /*0ae0*/  FSETP.GT.AND P0, PT, |R0|, 1.469367938527859385e-39, PT ;  /* 0x001000000000780b */ /* 0x000fda0003f04200 */
[----:B------:R-:W-:Y:S05]  /*0af0*/  @P0 BRA P1, `(.L_x_6) ;  /* 0x0000000000100947 */ /* 0x000fea0000800000 */
[----:B------:R-:W-:Y:S01]  /*0b00*/  IMAD.MOV.U32 R4, RZ, RZ, R2 ;  /* 0x000000ffff047224 */ /* 0x000fe200078e0002 */
[----:B------:R-:W-:Y:S01]  /*0b10*/  MOV R0, 0xb40 ;  /* 0x00000b4000007802 */ /* 0x000fe20000000f00 */
[----:B------:R-:W-:-:S07]  /*0b20*/  IMAD.MOV.U32 R5, RZ, RZ, R3 ;  /* 0x000000ffff057224 */ /* 0x000fce00078e0003 */
[----:B------:R-:W-:Y:S05]  /*0b30*/  CALL.REL.NOINC `($__internal_0_$__cuda_sm20_div_rn_f64_full) ;  /* 0x00000000000c7944 */ /* 0x000fea0003c00000 */
.L_x_6:
[----:B------:R-:W-:Y:S05]  /*0b40*/  BSYNC.RECONVERGENT B0 ;  /* 0x0000000000007941 */ /* 0x000fea0003800200 */
.L_x_5:
[----:B------:R-:W-:Y:S01]  /*0b50*/  STG.E.64 desc[UR4][R6.64+0x10], R4 ;  /* 0x0000100406007986 */ /* 0x000fe2000c101b04 */
[----:B------:R-:W-:Y:S05]  /*0b60*/  EXIT ;  /* 0x000000000000794d */ /* 0x000fea0003800000 */
        .weak           $__internal_0_$__cuda_sm20_div_rn_f64_full
        .type           $__internal_0_$__cuda_sm20_div_rn_f64_full,@function
        .size           $__internal_0_$__cuda_sm20_div_rn_f64_full,($_Z9calculatePci$__internal_trig_reduction_slowpathd - $__internal_0_$__cuda_sm20_div_rn_f64_full)
$__internal_0_$__cuda_sm20_div_rn_f64_full:
[C---:B------:R-:W-:Y:S01]  /*0b70*/  FSETP.GEU.AND P0, PT, |R9|.reuse, 1.469367938527859385e-39, PT ;  /* 0x001000000900780b */ /* 0x040fe20003f0e200 */
[----:B------:R-:W-:Y:S01]  /*0b80*/  IMAD.MOV.U32 R16, RZ, RZ, 0x1 ;  /* 0x00000001ff107424 */ /* 0x000fe200078e00ff */
[----:B------:R-:W-:Y:S01]  /*0b90*/  LOP3.LUT R2, R9, 0x800fffff, RZ, 0xc0, !PT ;  /* 0x800fffff09027812 */ /* 0x000fe200078ec0ff */
[----:B------:R-:W-:Y:S01]  /*0ba0*/  BSSY.RECONVERGENT B1, `(.L_x_7) ;  /* 0x0000055000017945 */ /* 0x000fe20003800200 */
[C---:B------:R-:W-:Y:S02]  /*0bb0*/  FSETP.GEU.AND P2, PT, |R5|.reuse, 1.469367938527859385e-39, PT ;  /* 0x001000000500780b */ /* 0x040fe40003f4e200 */
[----:B------:R-:W-:Y:S01]  /*0bc0*/  LOP3.LUT R3, R2, 0x3ff00000, RZ, 0xfc, !PT ;  /* 0x3ff0000002037812 */ /* 0x000fe200078efcff */
[----:B------:R-:W-:Y:S01]  /*0bd0*/  IMAD.MOV.U32 R2, RZ, RZ, R8 ;  /* 0x000000ffff027224 */ /* 0x000fe200078e0008 */
[----:B------:R-:W-:Y:S02]  /*0be0*/  LOP3.LUT R12, R5, 0x7ff00000, RZ, 0xc0, !PT ;  /* 0x7ff00000050c7812 */ /* 0x000fe400078ec0ff */
[----:B------:R-:W-:-:S03]  /*0bf0*/  LOP3.LUT R15, R9, 0x7ff00000, RZ, 0xc0, !PT ;  /* 0x7ff00000090f7812 */ /* 0x000fc600078ec0ff */
[----:B------:R-:W-:Y:S01]  /*0c00*/  @!P0 DMUL R2, R8, 8.98846567431157953865e+307 ;  /* 0x7fe0000008028828 */ /* 0x000fe20000000000 */
[----:B------:R-:W-:-:S03]  /*0c10*/  ISETP.GE.U32.AND P1, PT, R12, R15, PT ;  /* 0x0000000f0c00720c */ /* 0x000fc60003f26070 */
[----:B------:R-:W-:Y:S01]  /*0c20*/  @!P2 LOP3.LUT R13, R9, 0x7ff00000, RZ, 0xc0, !PT ;  /* 0x7ff00000090da812 */ /* 0x000fe200078ec0ff */
[----:B------:R-:W-:Y:S01]  /*0c30*/  @!P2 IMAD.MOV.U32 R18, RZ, RZ, RZ ;  /* 0x000000ffff12a224 */ /* 0x000fe200078e00ff */
[----:B------:R-:W0:Y:S02]  /*0c40*/  MUFU.RCP64H R17, R3 ;  /* 0x0000000300117308 */ /* 0x000e240000001800 */
[----:B------:R-:W-:Y:S01]  /*0c50*/  @!P2 ISETP.GE.U32.AND P3, PT, R12, R13, PT ;  /* 0x0000000d0c00a20c */ /* 0x000fe20003f66070 */
[----:B------:R-:W-:-:S05]  /*0c60*/  IMAD.MOV.U32 R13, RZ, RZ, 0x1ca00000 ;  /* 0x1ca00000ff0d7424 */ /* 0x000fca00078e00ff */
[----:B------:R-:W-:-:S04]  /*0c70*/  @!P2 SEL R19, R13, 0x63400000, !P3 ;  /* 0x634000000d13a807 */ /* 0x000fc80005800000 */
[----:B------:R-:W-:-:S04]  /*0c80*/  @!P2 LOP3.LUT R19, R19, 0x80000000, R5, 0xf8, !PT ;  /* 0x800000001313a812 */ /* 0x000fc800078ef805 */
[----:B------:R-:W-:Y:S01]  /*0c90*/  @!P2 LOP3.LUT R19, R19, 0x100000, RZ, 0xfc, !PT ;  /* 0x001000001313a812 */ /* 0x000fe200078efcff */
[----:B0-----:R-:W-:-:S08]  /*0ca0*/  DFMA R10, R16, -R2, 1 ;  /* 0x3ff00000100a742b */ /* 0x001fd00000000802 */
[----:B------:R-:W-:-:S08]  /*0cb0*/  DFMA R10, R10, R10, R10 ;  /* 0x0000000a0a0a722b */ /* 0x000fd0000000000a */
[----:B------:R-:W-:Y:S01]  /*0cc0*/  DFMA R16, R16, R10, R16 ;  /* 0x0000000a1010722b */ /* 0x000fe20000000010 */
[----:B------:R-:W-:Y:S01]  /*0cd0*/  SEL R11, R13, 0x63400000, !P1 ;  /* 0x634000000d0b7807 */ /* 0x000fe20004800000 */
[----:B------:R-:W-:-:S03]  /*0ce0*/  IMAD.MOV.U32 R10, RZ, RZ, R4 ;  /* 0x000000ffff0a7224 */ /* 0x000fc600078e0004 */
[----:B------:R-:W-:-:S03]  /*0cf0*/  LOP3.LUT R11, R11, 0x800fffff, R5, 0xf8, !PT ;  /* 0x800fffff0b0b7812 */ /* 0x000fc600078ef805 */
[----:B------:R-:W-:-:S03]  /*0d00*/  DFMA R20, R16, -R2, 1 ;  /* 0x3ff000001014742b */ /* 0x000fc60000000802 */
[----:B------:R-:W-:-:S05]  /*0d10*/  @!P2 DFMA R10, R10, 2, -R18 ;  /* 0x400000000a0aa82b */ /* 0x000fca0000000812 */
[----:B------:R-:W-:Y:S01]  /*0d20*/  DFMA R16, R16, R20, R16 ;  /* 0x000000141010722b */ /* 0x000fe20000000010 */
[----:B------:R-:W-:Y:S02]  /*0d30*/  IMAD.MOV.U32 R21, RZ, RZ, R12 ;  /* 0x000000ffff157224 */ /* 0x000fe400078e000c */
[----:B------:R-:W-:Y:S01]  /*0d40*/  IMAD.MOV.U32 R20, RZ, RZ, R15 ;  /* 0x000000ffff147224 */ /* 0x000fe200078e000f */
[----:B------:R-:W-:Y:S02]  /*0d50*/  @!P0 LOP3.LUT R20, R3, 0x7ff00000, RZ, 0xc0, !PT ;  /* 0x7ff0000003148812 */ /* 0x000fe400078ec0ff */
[----:B------:R-:W-:Y:S02]  /*0d60*/  @!P2 LOP3.LUT R21, R11, 0x7ff00000, RZ, 0xc0, !PT ;  /* 0x7ff000000b15a812 */ /* 0x000fe400078ec0ff */
[----:B------:R-:W-:Y:S01]  /*0d70*/  DMUL R18, R16, R10 ;  /* 0x0000000a10127228 */ /* 0x000fe20000000000 */
[----:B------:R-:W-:Y:S02]  /*0d80*/  VIADD R23, R20, 0xffffffff ;  /* 0xffffffff14177836 */ /* 0x000fe40000000000 */
[----:B------:R-:W-:-:S05]  /*0d90*/  VIADD R22, R21, 0xffffffff ;  /* 0xffffffff15167836 */ /* 0x000fca0000000000 */
[----:B------:R-:W-:Y:S01]  /*0da0*/  DFMA R14, R18, -R2, R10 ;  /* 0x80000002120e722b */ /* 0x000fe2000000000a */
[----:B------:R-:W-:-:S04]  /*0db0*/  ISETP.GT.U32.AND P0, PT, R22, 0x7feffffe, PT ;  /* 0x7feffffe1600780c */ /* 0x000fc80003f04070 */
[----:B------:R-:W-:-:S03]  /*0dc0*/  ISETP.GT.U32.OR P0, PT, R23, 0x7feffffe, P0 ;  /* 0x7feffffe1700780c */ /* 0x000fc60000704470 */
[----:B------:R-:W-:-:S10]  /*0dd0*/  DFMA R14, R16, R14, R18 ;  /* 0x0000000e100e722b */ /* 0x000fd40000000012 */
[----:B------:R-:W-:Y:S05]  /*0de0*/  @P0 BRA `(.L_x_8) ;  /* 0x00000000006c0947 */ /* 0x000fea0003800000 */
[----:B------:R-:W-:-:S04]  /*0df0*/  LOP3.LUT R5, R9, 0x7ff00000, RZ, 0xc0, !PT ;  /* 0x7ff0000009057812 */ /* 0x000fc800078ec0ff */
[CC--:B------:R-:W-:Y:S02]  /*0e00*/  VIADDMNMX R4, R12.reuse, -R5.reuse, 0xb9600000, !PT ;  /* 0xb96000000c047446 */ /* 0x0c0fe40007800905 */
[----:B------:R-:W-:Y:S02]  /*0e10*/  ISETP.GE.U32.AND P0, PT, R12, R5, PT ;  /* 0x000000050c00720c */ /* 0x000fe40003f06070 */
[----:B------:R-:W-:Y:S02]  /*0e20*/  VIMNMX R4, PT, PT, R4, 0x46a00000, PT ;  /* 0x46a0000004047848 */ /* 0x000fe40003fe0100 */
[----:B------:R-:W-:-:S05]  /*0e30*/  SEL R13, R13, 0x63400000, !P0 ;  /* 0x634000000d0d7807 */ /* 0x000fca0004000000 */
[----:B------:R-:W-:Y:S02]  /*0e40*/  IMAD.IADD R16, R4, 0x1, -R13 ;  /* 0x0000000104107824 */ /* 0x000fe400078e0a0d */
[----:B------:R-:W-:Y:S02]  /*0e50*/  IMAD.MOV.U32 R4, RZ, RZ, RZ ;  /* 0x000000ffff047224 */ /* 0x000fe400078e00ff */
[----:B------:R-:W-:-:S06]  /*0e60*/  VIADD R5, R16, 0x7fe00000 ;  /* 0x7fe0000010057836 */ /* 0x000fcc0000000000 */
[----:B------:R-:W-:-:S10]  /*0e70*/  DMUL R12, R14, R4 ;  /* 0x000000040e0c7228 */ /* 0x000fd40000000000 */
[----:B------:R-:W-:-:S13]  /*0e80*/  FSETP.GTU.AND P0, PT, |R13|, 1.469367938527859385e-39, PT ;  /* 0x001000000d00780b */ /* 0x000fda0003f0c200 */
[----:B------:R-:W-:Y:S05]  /*0e90*/  @P0 BRA `(.L_x_9) ;  /* 0x0000000000940947 */ /* 0x000fea0003800000 */
[----:B------:R-:W-:Y:S01]  /*0ea0*/  DFMA R2, R14, -R2, R10 ;  /* 0x800000020e02722b */ /* 0x000fe2000000000a */
[----:B------:R-:W-:-:S09]  /*0eb0*/  IMAD.MOV.U32 R4, RZ, RZ, RZ ;  /* 0x000000ffff047224 */ /* 0x000fd200078e00ff */
[C---:B------:R-:W-:Y:S02]  /*0ec0*/  FSETP.NEU.AND P0, PT, R3.reuse, RZ, PT ;  /* 0x000000ff0300720b */ /* 0x040fe40003f0d000 */
[----:B------:R-:W-:-:S04]  /*0ed0*/  LOP3.LUT R9, R3, 0x80000000, R9, 0x48, !PT ;  /* 0x8000000003097812 */ /* 0x000fc800078e4809 */
[----:B------:R-:W-:-:S07]  /*0ee0*/  LOP3.LUT R5, R9, R5, RZ, 0xfc, !PT ;  /* 0x0000000509057212 */ /* 0x000fce00078efcff */
[----:B------:R-:W-:Y:S05]  /*0ef0*/  @!P0 BRA `(.L_x_9) ;  /* 0x00000000007c8947 */ /* 0x000fea0003800000 */
[----:B------:R-:W-:Y:S01]  /*0f00*/  IMAD.MOV R3, RZ, RZ, -R16 ;  /* 0x000000ffff037224 */ /* 0x000fe200078e0a10 */
[----:B------:R-:W-:Y:S01]  /*0f10*/  DMUL.RP R4, R14, R4 ;  /* 0x000000040e047228 */ /* 0x000fe20000008000 */
[----:B------:R-:W-:-:S06]  /*0f20*/  IMAD.MOV.U32 R2, RZ, RZ, RZ ;  /* 0x000000ffff027224 */ /* 0x000fcc00078e00ff */
[----:B------:R-:W-:-:S03]  /*0f30*/  DFMA R2, R12, -R2, R14 ;  /* 0x800000020c02722b */ /* 0x000fc6000000000e */
[----:B------:R-:W-:-:S03]  /*0f40*/  LOP3.LUT R9, R5, R9, RZ, 0x3c, !PT ;  /* 0x0000000905097212 */ /* 0x000fc600078e3cff */
[----:B------:R-:W-:-:S04]  /*0f50*/  IADD3 R2, PT, PT, -R16, -0x43300000, RZ ;  /* 0xbcd0000010027810 */ /* 0x000fc80007ffe1ff */
[----:B------:R-:W-:-:S04]  /*0f60*/  FSETP.NEU.AND P0, PT, |R3|, R2, PT ;  /* 0x000000020300720b */ /* 0x000fc80003f0d200 */
[----:B------:R-:W-:Y:S02]  /*0f70*/  FSEL R12, R4, R12, !P0 ;  /* 0x0000000c040c7208 */ /* 0x000fe40004000000 */
[----:B------:R-:W-:Y:S01]  /*0f80*/  FSEL R13, R9, R13, !P0 ;  /* 0x0000000d090d7208 */ /* 0x000fe20004000000 */
[----:B------:R-:W-:Y:S06]  /*0f90*/  BRA `(.L_x_9) ;  /* 0x0000000000547947 */ /* 0x000fec0003800000 */
.L_x_8:
[----:B------:R-:W-:-:S14]  /*0fa0*/  DSETP.NAN.AND P0, PT, R4, R4, PT ;  /* 0x000000040400722a */ /* 0x000fdc0003f08000 */
[----:B------:R-:W-:Y:S05]  /*0fb0*/  @P0 BRA `(.L_x_10) ;  /* 0x0000000000440947 */ /* 0x000fea0003800000 */
[----:B------:R-:W-:-:S14]  /*0fc0*/  DSETP.NAN.AND P0, PT, R8, R8, PT ;  /* 0x000000080800722a */ /* 0x000fdc0003f08000 */
[----:B------:R-:W-:Y:S05]  /*0fd0*/  @P0 BRA `(.L_x_11) ;  /* 0x0000000000300947 */ /* 0x000fea0003800000 */
[----:B------:R-:W-:Y:S01]  /*0fe0*/  ISETP.NE.AND P0, PT, R21, R20, PT ;  /* 0x000000141500720c */ /* 0x000fe20003f05270 */
[----:B------:R-:W-:Y:S02]  /*0ff0*/  IMAD.MOV.U32 R12, RZ, RZ, 0x0 ;  /* 0x00000000ff0c7424 */ /* 0x000fe400078e00ff */
[----:B------:R-:W-:-:S10]  /*1000*/  IMAD.MOV.U32 R13, RZ, RZ, -0x80000 ;  /* 0xfff80000ff0d7424 */ /* 0x000fd400078e00ff */
[----:B------:R-:W-:Y:S05]  /*1010*/  @!P0 BRA `(.L_x_9) ;  /* 0x0000000000348947 */ /* 0x000fea0003800000 */
[----:B------:R-:W-:Y:S02]  /*1020*/  ISETP.NE.AND P0, PT, R21, 0x7ff00000, PT ;  /* 0x7ff000001500780c */ /* 0x000fe40003f05270 */
[----:B------:R-:W-:Y:S02]  /*1030*/  LOP3.LUT R13, R5, 0x80000000, R9, 0x48, !PT ;  /* 0x80000000050d7812 */ /* 0x000fe400078e4809 */
[----:B------:R-:W-:-:S13]  /*1040*/  ISETP.EQ.OR P0, PT, R20, RZ, !P0 ;  /* 0x000000ff1400720c */ /* 0x000fda0004702670 */
[----:B------:R-:W-:Y:S01]  /*1050*/  @P0 LOP3.LUT R2, R13, 0x7ff00000, RZ, 0xfc, !PT ;  /* 0x7ff000000d020812 */ /* 0x000fe200078efcff */
[----:B------:R-:W-:Y:S02]  /*1060*/  @!P0 IMAD.MOV.U32 R12, RZ, RZ, RZ ;  /* 0x000000ffff0c8224 */ /* 0x000fe400078e00ff */
[----:B------:R-:W-:Y:S02]  /*1070*/  @P0 IMAD.MOV.U32 R12, RZ, RZ, RZ ;  /* 0x000000ffff0c0224 */ /* 0x000fe400078e00ff */
[----:B------:R-:W-:Y:S01]  /*1080*/  @P0 IMAD.MOV.U32 R13, RZ, RZ, R2 ;  /* 0x000000ffff0d0224 */ /* 0x000fe200078e0002 */
[----:B------:R-:W-:Y:S06]  /*1090*/  BRA `(.L_x_9) ;  /* 0x0000000000147947 */ /* 0x000fec0003800000 */
.L_x_11:
[----:B------:R-:W-:Y:S01]  /*10a0*/  LOP3.LUT R13, R9, 0x80000, RZ, 0xfc, !PT ;  /* 0x00080000090d7812 */ /* 0x000fe200078efcff */
[----:B------:R-:W-:Y:S01]  /*10b0*/  IMAD.MOV.U32 R12, RZ, RZ, R8 ;  /* 0x000000ffff0c7224 */ /* 0x000fe200078e0008 */
[----:B------:R-:W-:Y:S06]  /*10c0*/  BRA `(.L_x_9) ;  /* 0x0000000000087947 */ /* 0x000fec0003800000 */
.L_x_10:
[----:B------:R-:W-:Y:S01]  /*10d0*/  LOP3.LUT R13, R5, 0x80000, RZ, 0xfc, !PT ;  /* 0x00080000050d7812 */ /* 0x000fe200078efcff */
[----:B------:R-:W-:-:S07]  /*10e0*/  IMAD.MOV.U32 R12, RZ, RZ, R4 ;  /* 0x000000ffff0c7224 */ /* 0x000fce00078e0004 */
.L_x_9:
[----:B------:R-:W-:Y:S05]  /*10f0*/  BSYNC.RECONVERGENT B1 ;  /* 0x0000000000017941 */ /* 0x000fea0003800200 */
.L_x_7:
[----:B------:R-:W-:Y:S02]  /*1100*/  IMAD.MOV.U32 R2, RZ, RZ, R0 ;  /* 0x000000ffff027224 */ /* 0x000fe400078e0000 */
[----:B------:R-:W-:Y:S02]  /*1110*/  IMAD.MOV.U32 R3, RZ, RZ, 0x0 ;  /* 0x00000000ff037424 */ /* 0x000fe400078e00ff */
[----:B------:R-:W-:Y:S02]  /*1120*/  IMAD.MOV.U32 R4, RZ, RZ, R12 ;  /* 0x000000ffff047224 */ /* 0x000fe400078e000c */
[----:B------:R-:W-:Y:S01]  /*1130*/  IMAD.MOV.U32 R5, RZ, RZ, R13 ;  /* 0x000000ffff057224 */ /* 0x000fe200078e000d */
[----:B------:R-:W-:Y:S06]  /*1140*/  RET.REL.NODEC R2 `(_Z9calculatePci) ;  /* 0xffffffec02ac7950 */ /* 0x000fec0003c3ffff */
        .type           $_Z9calculatePci$__internal_trig_reduction_slowpathd,@function
        .size           $_Z9calculatePci$__internal_trig_reduction_slowpathd,(.L_x_21 - $_Z9calculatePci$__internal_trig_reduction_slowpathd)
$_Z9calculatePci$__internal_trig_reduction_slowpathd:
[--C-:B------:R-:W-:Y:S01]  /*1150*/  SHF.R.U32.HI R14, RZ, 0x14, R5.reuse ;  /* 0x00000014ff0e7819 */ /* 0x100fe20000011605 */
[----:B------:R-:W-:Y:S02]  /*1160*/  IMAD.MOV.U32 R20, RZ, RZ, R4 ;  /* 0x000000ffff147224 */ /* 0x000fe400078e0004 */
[----:B------:R-:W-:Y:S01]  /*1170*/  IMAD.MOV.U32 R21, RZ, RZ, R5 ;  /* 0x000000ffff157224 */ /* 0x000fe200078e0005 */
[----:B------:R-:W-:Y:S01]  /*1180*/  LOP3.LUT R0, R14, 0x7ff, RZ, 0xc0, !PT ;  /* 0x000007ff0e007812 */ /* 0x000fe200078ec0ff */
[----:B------:R-:W-:-:S03]  /*1190*/  IMAD.MOV.U32 R8, RZ, RZ, RZ ;  /* 0x000000ffff087224 */ /* 0x000fc600078e00ff */
[----:B------:R-:W-:-:S13]  /*11a0*/  ISETP.NE.AND P0, PT, R0, 0x7ff, PT ;  /* 0x000007ff0000780c */ /* 0x000fda0003f05270 */
[----:B------:R-:W-:Y:S05]  /*11b0*/  @!P0 BRA `(.L_x_12) ;  /* 0x0000000800488947 */ /* 0x000fea0003800000 */
[----:B------:R-:W-:Y:S01]  /*11c0*/  VIADD R0, R0, 0xfffffc00 ;  /* 0xfffffc0000007836 */ /* 0x000fe20000000000 */
[----:B------:R-:W-:Y:S01]  /*11d0*/  BSSY.RECONVERGENT B1, `(.L_x_13) ;  /* 0x000002f000017945 */ /* 0x000fe20003800200 */
[----:B------:R-:W-:-:S03]  /*11e0*/  CS2R R12, SRZ ;  /* 0x00000000000c7805 */ /* 0x000fc6000001ff00 */
[----:B------:R-:W-:Y:S02]  /*11f0*/  SHF.R.U32.HI R19, RZ, 0x6, R0 ;  /* 0x00000006ff137819 */ /* 0x000fe40000011600 */
[----:B------:R-:W-:Y:S02]  /*1200*/  ISETP.GE.U32.AND P0, PT, R0, 0x80, PT ;  /* 0x000000800000780c */ /* 0x000fe40003f06070 */
[C---:B------:R-:W-:Y:S02]  /*1210*/  IADD3 R0, PT, PT, -R19.reuse, 0x13, RZ ;  /* 0x0000001313007810 */ /* 0x040fe40007ffe1ff */
[----:B------:R-:W-:Y:S02]  /*1220*/  IADD3 R15, PT, PT, -R19, 0xf, RZ ;  /* 0x0000000f130f7810 */ /* 0x000fe40007ffe1ff */
[----:B------:R-:W-:-:S04]  /*1230*/  SEL R0, R0, 0x12, P0 ;  /* 0x0000001200007807 */ /* 0x000fc80000000000 */
[----:B------:R-:W-:-:S13]  /*1240*/  ISETP.GE.AND P0, PT, R15, R0, PT ;  /* 0x000000000f00720c */ /* 0x000fda0003f06270 */
[----:B------:R-:W-:Y:S05]  /*1250*/  @P0 BRA `(.L_x_14) ;  /* 0x0000000000980947 */ /* 0x000fea0003800000 */
[----:B------:R-:W0:Y:S01]  /*1260*/  LDC.64 R8, c[0x0][0x358] ;  /* 0x0000d600ff087b82 */ /* 0x000e220000000a00 */
[C---:B------:R-:W-:Y:S01]  /*1270*/  SHF.L.U64.HI R21, R20.reuse, 0xb, R21 ;  /* 0x0000000b14157819 */ /* 0x040fe20000010215 */
[----:B------:R-:W-:Y:S01]  /*1280*/  BSSY.RECONVERGENT B2, `(.L_x_15) ;  /* 0x0000022000027945 */ /* 0x000fe20003800200 */
[----:B------:R-:W-:Y:S01]  /*1290*/  IMAD.SHL.U32 R17, R20, 0x800, RZ ;  /* 0x0000080014117824 */ /* 0x000fe200078e00ff */
[----:B------:R-:W-:Y:S01]  /*12a0*/  IADD3 R18, PT, PT, RZ, -R19, -R0 ;  /* 0x80000013ff127210 */ /* 0x000fe20007ffe800 */
[----:B------:R-:W-:Y:S01]  /*12b0*/  IMAD.MOV.U32 R20, RZ, RZ, RZ ;  /* 0x000000ffff147224 */ /* 0x000fe200078e00ff */
[----:B------:R-:W-:Y:S02]  /*12c0*/  CS2R R12, SRZ ;  /* 0x00000000000c7805 */ /* 0x000fe4000001ff00 */
[----:B------:R-:W-:-:S07]  /*12d0*/  LOP3.LUT R21, R21, 0x80000000, RZ, 0xfc, !PT ;  /* 0x8000000015157812 */ /* 0x000fce00078efcff */
.L_x_16:
[----:B------:R-:W1:Y:S01]  /*12e0*/  LDC.64 R10, c[0x4][RZ] ;  /* 0x01000000ff0a7b82 */ /* 0x000e620000000a00 */
[----:B0-----:R-:W-:Y:S02]  /*12f0*/  R2UR UR6, R8 ;  /* 0x00000000080672ca */ /* 0x001fe400000e0000 */
[----:B------:R-:W-:Y:S01]  /*1300*/  R2UR UR7, R9 ;  /* 0x00000000090772ca */ /* 0x000fe200000e0000 */
[----:B-1----:R-:W-:-:S12]  /*1310*/  IMAD.WIDE R10, R15, 0x8, R10 ;  /* 0x000000080f0a7825 */ /* 0x002fd800078e020a */
[----:B------:R-:W2:Y:S01]  /*1320*/  LDG.E.64.CONSTANT R10, desc[UR6][R10.64] ;  /* 0x000000060a0a7981 */ /* 0x000ea2000c1e9b00 */
[----:B------:R-:W-:Y:S02]  /*1330*/  VIADD R18, R18, 0x1 ;  /* 0x0000000112127836 */ /* 0x000fe40000000000 */
[----:B------:R-:W-:Y:S02]  /*1340*/  VIADD R15, R15, 0x1 ;  /* 0x000000010f0f7836 */ /* 0x000fe40000000000 */
[----:B--2---:R-:W-:-:S04]  /*1350*/  IMAD.WIDE.U32 R12, P2, R10, R17, R12 ;  /* 0x000000110a0c7225 */ /* 0x004fc8000784000c */
[----:B------:R-:W-:Y:S02]  /*1360*/  IMAD R23, R10, R21, RZ ;  /* 0x000000150a177224 */ /* 0x000fe400078e02ff */
[CC--:B------:R-:W-:Y:S02]  /*1370*/  IMAD R22, R11.reuse, R17.reuse, RZ ;  /* 0x000000110b167224 */ /* 0x0c0fe400078e02ff */
[----:B------:R-:W-:Y:S01]  /*1380*/  IMAD.HI.U32 R25, R11, R17, RZ ;  /* 0x000000110b197227 */ /* 0x000fe200078e00ff */
[----:B------:R-:W-:-:S03]  /*1390*/  IADD3 R13, P0, PT, R23, R13, RZ ;  /* 0x0000000d170d7210 */ /* 0x000fc60007f1e0ff */
[----:B------:R-:W-:Y:S01]  /*13a0*/  IMAD R23, R20, 0x8, R1 ;  /* 0x0000000814177824 */ /* 0x000fe200078e0201 */
[----:B------:R-:W-:Y:S01]  /*13b0*/  IADD3 R13, P1, PT, R22, R13, RZ ;  /* 0x0000000d160d7210 */ /* 0x000fe20007f3e0ff */
[----:B------:R-:W-:-:S04]  /*13c0*/  IMAD.HI.U32 R22, R10, R21, RZ ;  /* 0x000000150a167227 */ /* 0x000fc800078e00ff */
[----:B------:R-:W-:Y:S01]  /*13d0*/  IMAD.X R10, RZ, RZ, R22, P2 ;  /* 0x000000ffff0a7224 */ /* 0x000fe200010e0616 */
[----:B------:R0:W-:Y:S01]  /*13e0*/  STL.64 [R23], R12 ;  /* 0x0000000c17007387 */ /* 0x0001e20000100a00 */
[----:B------:R-:W-:-:S03]  /*13f0*/  IMAD.HI.U32 R22, R11, R21, RZ ;  /* 0x000000150b167227 */ /* 0x000fc600078e00ff */
[----:B------:R-:W-:Y:S01]  /*1400*/  IADD3.X R10, P0, PT, R25, R10, RZ, P0, !PT ;  /* 0x0000000a190a7210 */ /* 0x000fe2000071e4ff */
[----:B------:R-:W-:Y:S02]  /*1410*/  IMAD R11, R11, R21, RZ ;  /* 0x000000150b0b7224 */ /* 0x000fe400078e02ff */
[----:B------:R-:W-:-:S03]  /*1420*/  VIADD R20, R20, 0x1 ;  /* 0x0000000114147836 */ /* 0x000fc60000000000 */
[----:B------:R-:W-:Y:S01]  /*1430*/  IADD3.X R11, P1, PT, R11, R10, RZ, P1, !PT ;  /* 0x0000000a0b0b7210 */ /* 0x000fe20000f3e4ff */
[----:B------:R-:W-:Y:S01]  /*1440*/  IMAD.X R10, RZ, RZ, R22, P0 ;  /* 0x000000ffff0a7224 */ /* 0x000fe200000e0616 */
[----:B------:R-:W-:-:S03]  /*1450*/  ISETP.NE.AND P0, PT, R18, -0xf, PT ;  /* 0xfffffff11200780c */ /* 0x000fc60003f05270 */
[----:B------:R-:W-:Y:S02]  /*1460*/  IMAD.X R10, RZ, RZ, R10, P1 ;  /* 0x000000ffff0a7224 */ /* 0x000fe400008e060a */
[----:B0-----:R-:W-:Y:S02]  /*1470*/  IMAD.MOV.U32 R12, RZ, RZ, R11 ;  /* 0x000000ffff0c7224 */ /* 0x001fe400078e000b */
[----:B------:R-:W-:-:S06]  /*1480*/  IMAD.MOV.U32 R13, RZ, RZ, R10 ;  /* 0x000000ffff0d7224 */ /* 0x000fcc00078e000a */
[----:B------:R-:W-:Y:S05]  /*1490*/  @P0 BRA `(.L_x_16) ;  /* 0xfffffffc00900947 */ /* 0x000fea000383ffff */
[----:B------:R-:W-:Y:S05]  /*14a0*/  BSYNC.RECONVERGENT B2 ;  /* 0x0000000000027941 */ /* 0x000fea0003800200 */
.L_x_15:
[----:B------:R-:W-:-:S07]  /*14b0*/  IMAD.MOV.U32 R15, RZ, RZ, R0 ;  /* 0x000000ffff0f7224 */ /* 0x000fce00078e0000 */
.L_x_14:
[----:B------:R-:W-:Y:S05]  /*14c0*/  BSYNC.RECONVERGENT B1 ;  /* 0x0000000000017941 */ /* 0x000fea0003800200 */
.L_x_13:
[----:B------:R-:W-:Y:S01]  /*14d0*/  LOP3.LUT P0, R27, R14, 0x3f, RZ, 0xc0, !PT ;  /* 0x0000003f0e1b7812 */ /* 0x000fe2000780c0ff */
[----:B------:R-:W-:-:S04]  /*14e0*/  IMAD.IADD R0, R19, 0x1, R15 ;  /* 0x0000000113007824 */ /* 0x000fc800078e020f */
[----:B------:R-:W-:-:S05]  /*14f0*/  IMAD.U32 R29, R0, 0x8, R1 ;  /* 0x00000008001d7824 */ /* 0x000fca00078e0001 */
[----:B------:R0:W-:Y:S04]  /*1500*/  STL.64 [R29+-0x78], R12 ;  /* 0xffff880c1d007387 */ /* 0x0001e80000100a00 */
[----:B------:R-:W2:Y:S04]  /*1510*/  @P0 LDL.64 R18, [R1+0x8] ;  /* 0x0000080001120983 */ /* 0x000ea80000100a00 */
[----:B------:R-:W3:Y:S04]  /*1520*/  LDL.64 R10, [R1+0x10] ;  /* 0x00001000010a7983 */ /* 0x000ee80000100a00 */
[----:B------:R-:W4:Y:S01]  /*1530*/  LDL.64 R8, [R1+0x18] ;  /* 0x0000180001087983 */ /* 0x000f220000100a00 */
[----:B------:R-:W-:Y:S01]  /*1540*/  @P0 LOP3.LUT R14, R14, 0x3f, RZ, 0xc, !PT ;  /* 0x0000003f0e0e0812 */ /* 0x000fe200078e0cff */
[----:B------:R-:W-:Y:S01]  /*1550*/  BSSY.RECONVERGENT B1, `(.L_x_17) ;  /* 0x0000034000017945 */ /* 0x000fe20003800200 */
[----:B--2---:R-:W-:-:S02]  /*1560*/  @P0 SHF.R.U64 R15, R18, 0x1, R19 ;  /* 0x00000001120f0819 */ /* 0x004fc40000001213 */
[----:B------:R-:W-:Y:S02]  /*1570*/  @P0 SHF.R.U32.HI R17, RZ, 0x1, R19 ;  /* 0x00000001ff110819 */ /* 0x000fe40000011613 */
[CC--:B---3--:R-:W-:Y:S02]  /*1580*/  @P0 SHF.L.U32 R19, R10.reuse, R27.reuse, RZ ;  /* 0x0000001b0a130219 */ /* 0x0c8fe400000006ff */
[----:B------:R-:W-:Y:S02]  /*1590*/  @P0 SHF.R.U64 R0, R15, R14, R17 ;  /* 0x0000000e0f000219 */ /* 0x000fe40000001211 */
[--C-:B------:R-:W-:Y:S02]  /*15a0*/  @P0 SHF.R.U32.HI R25, RZ, 0x1, R11.reuse ;  /* 0x00000001ff190819 */ /* 0x100fe4000001160b */
[C-C-:B------:R-:W-:Y:S02]  /*15b0*/  @P0 SHF.R.U64 R23, R10.reuse, 0x1, R11.reuse ;  /* 0x000000010a170819 */ /* 0x140fe4000000120b */
[----:B------:R-:W-:-:S02]  /*15c0*/  @P0 SHF.L.U64.HI R21, R10, R27, R11 ;  /* 0x0000001b0a150219 */ /* 0x000fc4000001020b */
[----:B0-----:R-:W-:Y:S02]  /*15d0*/  @P0 SHF.R.U32.HI R12, RZ, R14, R17 ;  /* 0x0000000eff0c0219 */ /* 0x001fe40000011611 */
[----:B------:R-:W-:Y:S02]  /*15e0*/  @P0 LOP3.LUT R10, R19, R0, RZ, 0xfc, !PT ;  /* 0x00000000130a0212 */ /* 0x000fe400078efcff */
[-C--:B----4-:R-:W-:Y:S02]  /*15f0*/  @P0 SHF.L.U32 R13, R8, R27.reuse, RZ ;  /* 0x0000001b080d0219 */ /* 0x090fe400000006ff */
[----:B------:R-:W-:Y:S02]  /*1600*/  @P0 SHF.R.U64 R18, R23, R14, R25 ;  /* 0x0000000e17120219 */ /* 0x000fe40000001219 */
[----:B------:R-:W-:Y:S01]  /*1610*/  @P0 LOP3.LUT R11, R21, R12, RZ, 0xfc, !PT ;  /* 0x0000000c150b0212 */ /* 0x000fe200078efcff */
[----:B------:R-:W-:Y:S01]  /*1620*/  IMAD.SHL.U32 R12, R10, 0x4, RZ ;  /* 0x000000040a0c7824 */ /* 0x000fe200078e00ff */
[----:B------:R-:W-:-:S02]  /*1630*/  @P0 SHF.L.U64.HI R27, R8, R27, R9 ;  /* 0x0000001b081b0219 */ /* 0x000fc40000010209 */
[----:B------:R-:W-:Y:S02]  /*1640*/  @P0 LOP3.LUT R8, R13, R18, RZ, 0xfc, !PT ;  /* 0x000000120d080212 */ /* 0x000fe400078efcff */
[----:B------:R-:W-:Y:S02]  /*1650*/  @P0 SHF.R.U32.HI R14, RZ, R14, R25 ;  /* 0x0000000eff0e0219 */ /* 0x000fe40000011619 */
[----:B------:R-:W-:Y:S02]  /*1660*/  SHF.L.U64.HI R18, R10, 0x2, R11 ;  /* 0x000000020a127819 */ /* 0x000fe4000001020b */
[----:B------:R-:W-:Y:S02]  /*1670*/  @P0 LOP3.LUT R9, R27, R14, RZ, 0xfc, !PT ;  /* 0x0000000e1b090212 */ /* 0x000fe400078efcff */
[----:B------:R-:W-:Y:S02]  /*1680*/  SHF.L.W.U32.HI R11, R11, 0x2, R8 ;  /* 0x000000020b0b7819 */ /* 0x000fe40000010e08 */
[----:B------:R-:W-:-:S02]  /*1690*/  IADD3 RZ, P0, PT, RZ, -R12, RZ ;  /* 0x8000000cffff7210 */ /* 0x000fc40007f1e0ff */
[----:B------:R-:W-:Y:S02]  /*16a0*/  LOP3.LUT R0, RZ, R18, RZ, 0x33, !PT ;  /* 0x00000012ff007212 */ /* 0x000fe400078e33ff */
[----:B------:R-:W-:Y:S02]  /*16b0*/  SHF.L.W.U32.HI R8, R8, 0x2, R9 ;  /* 0x0000000208087819 */ /* 0x000fe40000010e09 */
[----:B------:R-:W-:Y:S02]  /*16c0*/  LOP3.LUT R10, RZ, R11, RZ, 0x33, !PT ;  /* 0x0000000bff0a7212 */ /* 0x000fe400078e33ff */
[----:B------:R-:W-:Y:S02]  /*16d0*/  IADD3.X R13, P0, PT, RZ, R0, RZ, P0, !PT ;  /* 0x00000000ff0d7210 */ /* 0x000fe4000071e4ff */
[----:B------:R-:W-:Y:S02]  /*16e0*/  LOP3.LUT R14, RZ, R8, RZ, 0x33, !PT ;  /* 0x00000008ff0e7212 */ /* 0x000fe400078e33ff */
[----:B------:R-:W-:-:S02]  /*16f0*/  IADD3.X R0, P1, PT, RZ, R10, RZ, P0, !PT ;  /* 0x0000000aff007210 */ /* 0x000fc4000073e4ff */
[----:B------:R-:W-:-:S03]  /*1700*/  ISETP.GT.U32.AND P2, PT, R11, -0x1, PT ;  /* 0xffffffff0b00780c */ /* 0x000fc60003f44070 */
[----:B------:R-:W-:Y:S01]  /*1710*/  IMAD.X R15, RZ, RZ, R14, P1 ;  /* 0x000000ffff0f7224 */ /* 0x000fe200008e060e */
[----:B------:R-:W-:-:S04]  /*1720*/  ISETP.GT.AND.EX P0, PT, R8, -0x1, PT, P2 ;  /* 0xffffffff0800780c */ /* 0x000fc80003f04320 */
[----:B------:R-:W-:Y:S02]  /*1730*/  SEL R10, R8, R15, P0 ;  /* 0x0000000f080a7207 */ /* 0x000fe40000000000 */
[----:B------:R-:W-:Y:S02]  /*1740*/  SEL R19, R11, R0, P0 ;  /* 0x000000000b137207 */ /* 0x000fe40000000000 */
[----:B------:R-:W-:Y:S02]  /*1750*/  ISETP.NE.U32.AND P1, PT, R10, RZ, PT ;  /* 0x000000ff0a00720c */ /* 0x000fe40003f25070 */
[----:B------:R-:W-:Y:S02]  /*1760*/  SEL R15, R18, R13, P0 ;  /* 0x0000000d120f7207 */ /* 0x000fe40000000000 */
[----:B------:R-:W-:Y:S01]  /*1770*/  SEL R11, R19, R10, !P1 ;  /* 0x0000000a130b7207 */ /* 0x000fe20004800000 */
[----:B------:R-:W-:-:S05]  /*1780*/  @!P0 IMAD.MOV R12, RZ, RZ, -R12 ;  /* 0x000000ffff0c8224 */ /* 0x000fca00078e0a0c */
[----:B------:R-:W0:Y:S02]  /*1790*/  FLO.U32 R11, R11 ;  /* 0x0000000b000b7300 */ /* 0x000e2400000e0000 */
[C---:B0-----:R-:W-:Y:S02]  /*17a0*/  IADD3 R14, PT, PT, -R11.reuse, 0x1f, RZ ;  /* 0x0000001f0b0e7810 */ /* 0x041fe40007ffe1ff */
[----:B------:R-:W-:-:S03]  /*17b0*/  IADD3 R0, PT, PT, -R11, 0x3f, RZ ;  /* 0x0000003f0b007810 */ /* 0x000fc60007ffe1ff */
[----:B------:R-:W-:-:S05]  /*17c0*/  @P1 IMAD.MOV R0, RZ, RZ, R14 ;  /* 0x000000ffff001224 */ /* 0x000fca00078e020e */
[----:B------:R-:W-:-:S13]  /*17d0*/  ISETP.NE.AND P1, PT, R0, RZ, PT ;  /* 0x000000ff0000720c */ /* 0x000fda0003f25270 */
[----:B------:R-:W-:Y:S05]  /*17e0*/  @!P1 BRA `(.L_x_18) ;  /* 0x0000000000289947 */ /* 0x000fea0003800000 */
[--C-:B------:R-:W-:Y:S02]  /*17f0*/  SHF.R.U64 R13, R12, 0x1, R15.reuse ;  /* 0x000000010c0d7819 */ /* 0x100fe4000000120f */
[C---:B------:R-:W-:Y:S02]  /*1800*/  LOP3.LUT R11, R0.reuse, 0x3f, RZ, 0xc0, !PT ;  /* 0x0000003f000b7812 */ /* 0x040fe400078ec0ff */
[----:B------:R-:W-:Y:S02]  /*1810*/  SHF.R.U32.HI R15, RZ, 0x1, R15 ;  /* 0x00000001ff0f7819 */ /* 0x000fe4000001160f */
[----:B------:R-:W-:Y:S02]  /*1820*/  LOP3.LUT R12, R0, 0x3f, RZ, 0xc, !PT ;  /* 0x0000003f000c7812 */ /* 0x000fe400078e0cff */
[CC--:B------:R-:W-:Y:S02]  /*1830*/  SHF.L.U64.HI R17, R19.reuse, R11.reuse, R10 ;  /* 0x0000000b13117219 */ /* 0x0c0fe4000001020a */
[----:B------:R-:W-:-:S02]  /*1840*/  SHF.L.U32 R11, R19, R11, RZ ;  /* 0x0000000b130b7219 */ /* 0x000fc400000006ff */
[-CC-:B------:R-:W-:Y:S02]  /*1850*/  SHF.R.U64 R10, R13, R12.reuse, R15.reuse ;  /* 0x0000000c0d0a7219 */ /* 0x180fe4000000120f */
[----:B------:R-:W-:Y:S02]  /*1860*/  SHF.R.U32.HI R12, RZ, R12, R15 ;  /* 0x0000000cff0c7219 */ /* 0x000fe4000001160f */
[----:B------:R-:W-:Y:S02]  /*1870*/  LOP3.LUT R19, R11, R10, RZ, 0xfc, !PT ;  /* 0x0000000a0b137212 */ /* 0x000fe400078efcff */
[----:B------:R-:W-:-:S07]  /*1880*/  LOP3.LUT R10, R17, R12, RZ, 0xfc, !PT ;  /* 0x0000000c110a7212 */ /* 0x000fce00078efcff */
.L_x_18:
[----:B------:R-:W-:Y:S05]  /*1890*/  BSYNC.RECONVERGENT B1 ;  /* 0x0000000000017941 */ /* 0x000fea0003800200 */
.L_x_17:
[----:B------:R-:W-:Y:S01]  /*18a0*/  IMAD.WIDE.U32 R14, R19, 0x2168c235, RZ ;  /* 0x2168c235130e7825 */ /* 0x000fe200078e00ff */
[----:B------:R-:W-:-:S03]  /*18b0*/  SHF.R.U32.HI R9, RZ, 0x1e, R9 ;  /* 0x0000001eff097819 */ /* 0x000fc60000011609 */
[----:B------:R-:W-:Y:S01]  /*18c0*/  IMAD.MOV.U32 R12, RZ, RZ, R15 ;  /* 0x000000ffff0c7224 */ /* 0x000fe200078e000f */
[----:B------:R-:W-:Y:S01]  /*18d0*/  IADD3 RZ, P1, PT, R14, R14, RZ ;  /* 0x0000000e0eff7210 */ /* 0x000fe20007f3e0ff */
[----:B------:R-:W-:Y:S01]  /*18e0*/  IMAD.MOV.U32 R13, RZ, RZ, RZ ;  /* 0x000000ffff0d7224 */ /* 0x000fe200078e00ff */
[----:B------:R-:W-:Y:S01]  /*18f0*/  LEA.HI R8, R8, R9, RZ, 0x1 ;  /* 0x0000000908087211 */ /* 0x000fe200078f08ff */
[----:B------:R-:W-:-:S04]  /*1900*/  IMAD.HI.U32 R4, R10, -0x36f0255e, RZ ;  /* 0xc90fdaa20a047827 */ /* 0x000fc800078e00ff */
[----:B------:R-:W-:-:S04]  /*1910*/  IMAD.WIDE.U32 R12, R19, -0x36f0255e, R12 ;  /* 0xc90fdaa2130c7825 */ /* 0x000fc800078e000c */
[C---:B------:R-:W-:Y:S02]  /*1920*/  IMAD R11, R10.reuse, -0x36f0255e, RZ ;  /* 0xc90fdaa20a0b7824 */ /* 0x040fe400078e02ff */
[----:B------:R-:W-:-:S04]  /*1930*/  IMAD.WIDE.U32 R12, P2, R10, 0x2168c235, R12 ;  /* 0x2168c2350a0c7825 */ /* 0x000fc8000784000c */
[----:B------:R-:W-:Y:S01]  /*1940*/  IMAD.X R4, RZ, RZ, R4, P2 ;  /* 0x000000ffff047224 */ /* 0x000fe200010e0604 */
[----:B------:R-:W-:Y:S02]  /*1950*/  IADD3 R10, P2, PT, R11, R13, RZ ;  /* 0x0000000d0b0a7210 */ /* 0x000fe40007f5e0ff */
[----:B------:R-:W-:Y:S02]  /*1960*/  IADD3.X RZ, P1, PT, R12, R12, RZ, P1, !PT ;  /* 0x0000000c0cff7210 */ /* 0x000fe40000f3e4ff */
[C---:B------:R-:W-:Y:S01]  /*1970*/  ISETP.GT.U32.AND P3, PT, R10.reuse, RZ, PT ;  /* 0x000000ff0a00720c */ /* 0x040fe20003f64070 */
[----:B------:R-:W-:Y:S01]  /*1980*/  IMAD.X R4, RZ, RZ, R4, P2 ;  /* 0x000000ffff047224 */ /* 0x000fe200010e0604 */
[----:B------:R-:W-:-:S04]  /*1990*/  IADD3.X R11, P2, PT, R10, R10, RZ, P1, !PT ;  /* 0x0000000a0a0b7210 */ /* 0x000fc80000f5e4ff */
[C---:B------:R-:W-:Y:S01]  /*19a0*/  ISETP.GT.AND.EX P1, PT, R4.reuse, RZ, PT, P3 ;  /* 0x000000ff0400720c */ /* 0x040fe20003f24330 */
[----:B------:R-:W-:-:S03]  /*19b0*/  IMAD.X R13, R4, 0x1, R4, P2 ;  /* 0x00000001040d7824 */ /* 0x000fc600010e0604 */
[----:B------:R-:W-:Y:S02]  /*19c0*/  SEL R10, R11, R10, P1 ;  /* 0x0000000a0b0a7207 */ /* 0x000fe40000800000 */
[----:B------:R-:W-:Y:S02]  /*19d0*/  SEL R11, R13, R4, P1 ;  /* 0x000000040d0b7207 */ /* 0x000fe40000800000 */
[----:B------:R-:W-:Y:S02]  /*19e0*/  IADD3 R10, P2, PT, R10, 0x1, RZ ;  /* 0x000000010a0a7810 */ /* 0x000fe40007f5e0ff */
[----:B------:R-:W-:Y:S02]  /*19f0*/  SEL R13, RZ, 0xffffffff, !P1 ;  /* 0xffffffffff0d7807 */ /* 0x000fe40004800000 */
[----:B------:R-:W-:Y:S01]  /*1a00*/  LOP3.LUT P1, R4, R5, 0x80000000, RZ, 0xc0, !PT ;  /* 0x8000000005047812 */ /* 0x000fe2000782c0ff */
[----:B------:R-:W-:Y:S02]  /*1a10*/  IMAD.X R11, RZ, RZ, R11, P2 ;  /* 0x000000ffff0b7224 */ /* 0x000fe400010e060b */
[----:B------:R-:W-:Y:S01]  /*1a20*/  IMAD.IADD R5, R13, 0x1, -R0 ;  /* 0x000000010d057824 */ /* 0x000fe200078e0a00 */
[----:B------:R-:W-:-:S02]  /*1a30*/  @!P0 LOP3.LUT R4, R4, 0x80000000, RZ, 0x3c, !PT ;  /* 0x8000000004048812 */ /* 0x000fc400078e3cff */
[----:B------:R-:W-:Y:S01]  /*1a40*/  SHF.R.U64 R10, R10, 0xa, R11 ;  /* 0x0000000a0a0a7819 */ /* 0x000fe2000000120b */
[----:B------:R-:W-:-:S03]  /*1a50*/  IMAD.SHL.U32 R5, R5, 0x100000, RZ ;  /* 0x0010000005057824 */ /* 0x000fc600078e00ff */
[----:B------:R-:W-:-:S03]  /*1a60*/  IADD3 R10, P2, PT, R10, 0x1, RZ ;  /* 0x000000010a0a7810 */ /* 0x000fc60007f5e0ff */
[----:B------:R-:W-:Y:S01]  /*1a70*/  @P1 IMAD.MOV R8, RZ, RZ, -R8 ;  /* 0x000000ffff081224 */ /* 0x000fe200078e0a08 */
[----:B------:R-:W-:-:S04]  /*1a80*/  LEA.HI.X R11, R11, RZ, RZ, 0x16, P2 ;  /* 0x000000ff0b0b7211 */ /* 0x000fc800010fb4ff */
[--C-:B------:R-:W-:Y:S02]  /*1a90*/  SHF.R.U64 R0, R10, 0x1, R11.reuse ;  /* 0x000000010a007819 */ /* 0x100fe4000000120b */
[----:B------:R-:W-:Y:S02]  /*1aa0*/  SHF.R.U32.HI R10, RZ, 0x1, R11 ;  /* 0x00000001ff0a7819 */ /* 0x000fe4000001160b */
[----:B------:R-:W-:-:S04]  /*1ab0*/  IADD3 R20, P2, P3, RZ, RZ, R0 ;  /* 0x000000ffff147210 */ /* 0x000fc80007b5e000 */
[----:B------:R-:W-:-:S04]  /*1ac0*/  IADD3.X R5, PT, PT, R5, 0x3fe00000, R10, P2, P3 ;  /* 0x3fe0000005057810 */ /* 0x000fc800017e640a */
[----:B------:R-:W-:-:S07]  /*1ad0*/  LOP3.LUT R21, R5, R4, RZ, 0xfc, !PT ;  /* 0x0000000405157212 */ /* 0x000fce00078efcff */
.L_x_12:
[----:B------:R-:W-:Y:S02]  /*1ae0*/  IMAD.MOV.U32 R17, RZ, RZ, 0x0 ;  /* 0x00000000ff117424 */ /* 0x000fe400078e00ff */
[----:B------:R-:W-:Y:S02]  /*1af0*/  IMAD.MOV.U32 R0, RZ, RZ, R8 ;  /* 0x000000ffff007224 */ /* 0x000fe400078e0008 */
[----:B------:R-:W-:Y:S05]  /*1b00*/  RET.REL.NODEC R16 `(_Z9calculatePci) ;  /* 0xffffffe4103c7950 */ /* 0x000fea0003c3ffff */
.L_x_19:
[----:B------:R-:W-:-:S00]  /*1b10*/  BRA `(.L_x_19) ;  /* 0xfffffffc00fc7947 */ /* 0x000fc0000383ffff */
[----:B------:R-:W-:-:S00]  /*1b20*/  NOP ;  /* 0x0000000000007918 */ /* 0x000fc00000000000 */
        /* <DEDUP_REMOVED lines=13> */
.L_x_21:


//--------------------- .nv.global.init           --------------------------
	.section	.nv.global.init,"aw",@progbits
	.align	16
.nv.global.init:
	.type		__cudart_sin_cos_coeffs,@object
	.size		__cudart_sin_cos_coeffs,(__cudart_i2opi_d - __cudart_sin_cos_coeffs)
__cudart_sin_cos_coeffs:
        /*0000*/ 	.byte	0x46, 0xd2, 0xb0, 0x2c, 0xf1, 0xe5, 0x5a, 0xbe, 0x92, 0xe3, 0xac, 0x69, 0xe3, 0x1d, 0xc7, 0x3e
        /*0010*/ 	.byte	0xa1, 0x62, 0xdb, 0x19, 0xa0, 0x01, 0x2a, 0xbf, 0x18, 0x08, 0x11, 0x11, 0x11, 0x11, 0x81, 0x3f
        /*0020*/ 	.byte	0x54, 0x55, 0x55, 0x55, 0x55, 0x55, 0xc5, 0xbf, 0x00, 0x00, 0x00, 0x00, 0x00, 0x00, 0x00, 0x00
        /*0030*/ 	.byte	0x00, 0x00, 0x00, 0x00, 0x00, 0x00, 0x00, 0x00, 0x64, 0x81, 0xfd, 0x20, 0x83, 0xff, 0xa8, 0xbd
        /*0040*/ 	.byte	0x28, 0x85, 0xef, 0xc1, 0xa7, 0xee, 0x21, 0x3e, 0xd9, 0xe6, 0x06, 0x8e, 0x4f, 0x7e, 0x92, 0xbe
        /*0050*/ 	.byte	0xe9, 0xbc, 0xdd, 0x19, 0xa0, 0x01, 0xfa, 0x3e, 0x47, 0x5d, 0xc1, 0x16, 0x6c, 0xc1, 0x56, 0xbf
        /*0060*/ 	.byte	0x51, 0x55, 0x55, 0x55, 0x55, 0x55, 0xa5, 0x3f, 0x00, 0x00, 0x00, 0x00, 0x00, 0x00, 0xe0, 0xbf
        /*0070*/ 	.byte	0x00, 0x00, 0x00, 0x00, 0x00, 0x00, 0xf0, 0x3f, 0x00, 0x00, 0x00, 0x00, 0x00, 0x00, 0x00, 0x00
	.type		__cudart_i2opi_d,@object
	.size		__cudart_i2opi_d,(.L_0 - __cudart_i2opi_d)
__cudart_i2opi_d:
        /* <DEDUP_REMOVED lines=9> */
.L_0:


//--------------------- .nv.shared.reserved.0     --------------------------
	.section	.nv.shared.reserved.0,"aw",@nobits
	.weak		__nv_reservedSMEM_offset_0_alias
	.size		__nv_reservedSMEM_offset_0_alias, 0, 64
	.other		__nv_reservedSMEM_offset_0_alias,@"STO_CUDA_RESERVED_SHARED STV_DEFAULT"
__nv_reservedSMEM_offset_0_alias:
	.zero		0
	.zero		64


//--------------------- .nv.constant0._Z9calculatePci --------------------------
	.section	.nv.constant0._Z9calculatePci,"a",@progbits
	.sectionflags	@""
	.align	4
.nv.constant0._Z9calculatePci:
	.zero		908


//--------------------- SYMBOLS --------------------------

	.type		.nv.reservedSmem.offset0,@object
	.size		.nv.reservedSmem.offset0,0x4
